	.target	sm_90a

	.elftype	@"ET_EXEC"


//--------------------- .note.nv.tkinfo           --------------------------
	.section	.note.nv.tkinfo,"",@"SHT_NOTE"
	.sectionflags	@"SHF_NOTE_NV_TKINFO"
	.tkinfo
        /*0018*/ 	.word	0x00000002
        /*0030*/ 	.string	""
        /*0030*/ 	.string	"ptxas"
        /*0030*/ 	.string	"Cuda compilation tools, release 13.0, V13.0.88"
        /*0030*/ 	.string	"Build cuda_13.0.r13.0/compiler.36424714_0"
        /*0030*/ 	.string	"-arch sm_90a -m 64 "



//--------------------- .note.nv.cuinfo           --------------------------
	.section	.note.nv.cuinfo,"",@"SHT_NOTE"
	.sectionflags	@"SHF_NOTE_NV_CUINFO"
        /*0018*/ 	.short	0x0002
        /*001a*/ 	.short	0x005a
        /*001c*/ 	.short	0x0082
	.zero		2


//--------------------- .nv.info                  --------------------------
	.section	.nv.info,"",@"SHT_CUDA_INFO"
	.align	4


	//----- nvinfo : EIATTR_REGCOUNT
	.align		4
        /*0000*/ 	.byte	0x04, 0x2f
        /*0002*/ 	.short	(.L_15 - .L_14)
	.align		4
.L_14:
        /*0004*/ 	.word	index@(_ZN7cutlass13device_kernelINS_4gemm6kernel13GemmUniversalIN4cute5tupleIJiiiiEEENS1_10collective13CollectiveMmaINS1_34MainloopSm90TmaGmmaWarpSpecializedILi7ENS5_IJNS4_1CILi1EEENSA_ILi2EEESB_EEENS1_35KernelTmaWarpSpecializedCooperativeEEENS5_IJNSA_ILi128EEESG_NSA_ILi64EEEEEENS_10bfloat16_tENS5_IJlSB_lEEESJ_SK_NS4_8TiledMMAINS4_8MMA_AtomIJNS4_4SM904GMMA28MMA_64x128x16_F32BF16BF16_SSILNSO_5MajorE0ELSQ_0ELNSO_7ScaleInE1ELSR_1EEEEEENS4_6LayoutINS5_IJSC_SB_SB_EEENS5_IJSB_NSA_ILi0EEESW_EEEEENS5_IJNS4_10UnderscoreESZ_SZ_EEEEENS4_23SM90_TMA_LOAD_MULTICASTENS4_14ComposedLayoutINS4_7SwizzleILi3ELi4ELi3EEENS4_18smem_ptr_flag_bitsILi16EEENSU_INS5_IJNSA_ILi8EEESH_EEENS5_IJSH_SB_EEEEEEEvNS4_8identityENS4_13SM90_TMA_LOADES1C_vS1D_EENS_8epilogue10collective6detail29Sm90TmaWarpSpecializedAdapterINS1H_15DefaultEpilogueISJ_SK_SK_NS1G_6thread17LinearCombinationISJ_Li1EffLNS1L_9ScaleType4KindE0ELNS_15FloatRoundStyleE2ESJ_EENS1_15EpilogueDefaultEEEEEvvEEEEvNT_6ParamsE)
        /*0008*/ 	.word	0x000000a8


	//----- nvinfo : EIATTR_FRAME_SIZE
	.align		4
.L_15:
        /*000c*/ 	.byte	0x04, 0x11
        /*000e*/ 	.short	(.L_17 - .L_16)
	.align		4
.L_16:
        /*0010*/ 	.word	index@(_ZN7cutlass13device_kernelINS_4gemm6kernel13GemmUniversalIN4cute5tupleIJiiiiEEENS1_10collective13CollectiveMmaINS1_34MainloopSm90TmaGmmaWarpSpecializedILi7ENS5_IJNS4_1CILi1EEENSA_ILi2EEESB_EEENS1_35KernelTmaWarpSpecializedCooperativeEEENS5_IJNSA_ILi128EEESG_NSA_ILi64EEEEEENS_10bfloat16_tENS5_IJlSB_lEEESJ_SK_NS4_8TiledMMAINS4_8MMA_AtomIJNS4_4SM904GMMA28MMA_64x128x16_F32BF16BF16_SSILNSO_5MajorE0ELSQ_0ELNSO_7ScaleInE1ELSR_1EEEEEENS4_6LayoutINS5_IJSC_SB_SB_EEENS5_IJSB_NSA_ILi0EEESW_EEEEENS5_IJNS4_10UnderscoreESZ_SZ_EEEEENS4_23SM90_TMA_LOAD_MULTICASTENS4_14ComposedLayoutINS4_7SwizzleILi3ELi4ELi3EEENS4_18smem_ptr_flag_bitsILi16EEENSU_INS5_IJNSA_ILi8EEESH_EEENS5_IJSH_SB_EEEEEEEvNS4_8identityENS4_13SM90_TMA_LOADES1C_vS1D_EENS_8epilogue10collective6detail29Sm90TmaWarpSpecializedAdapterINS1H_15DefaultEpilogueISJ_SK_SK_NS1G_6thread17LinearCombinationISJ_Li1EffLNS1L_9ScaleType4KindE0ELNS_15FloatRoundStyleE2ESJ_EENS1_15EpilogueDefaultEEEEEvvEEEEvNT_6ParamsE)
        /*0014*/ 	.word	0x00000000


	//----- nvinfo : EIATTR_MIN_STACK_SIZE
	.align		4
.L_17:
        /*0018*/ 	.byte	0x04, 0x12
        /*001a*/ 	.short	(.L_19 - .L_18)
	.align		4
.L_18:
        /*001c*/ 	.word	index@(_ZN7cutlass13device_kernelINS_4gemm6kernel13GemmUniversalIN4cute5tupleIJiiiiEEENS1_10collective13CollectiveMmaINS1_34MainloopSm90TmaGmmaWarpSpecializedILi7ENS5_IJNS4_1CILi1EEENSA_ILi2EEESB_EEENS1_35KernelTmaWarpSpecializedCooperativeEEENS5_IJNSA_ILi128EEESG_NSA_ILi64EEEEEENS_10bfloat16_tENS5_IJlSB_lEEESJ_SK_NS4_8TiledMMAINS4_8MMA_AtomIJNS4_4SM904GMMA28MMA_64x128x16_F32BF16BF16_SSILNSO_5MajorE0ELSQ_0ELNSO_7ScaleInE1ELSR_1EEEEEENS4_6LayoutINS5_IJSC_SB_SB_EEENS5_IJSB_NSA_ILi0EEESW_EEEEENS5_IJNS4_10UnderscoreESZ_SZ_EEEEENS4_23SM90_TMA_LOAD_MULTICASTENS4_14ComposedLayoutINS4_7SwizzleILi3ELi4ELi3EEENS4_18smem_ptr_flag_bitsILi16EEENSU_INS5_IJNSA_ILi8EEESH_EEENS5_IJSH_SB_EEEEEEEvNS4_8identityENS4_13SM90_TMA_LOADES1C_vS1D_EENS_8epilogue10collective6detail29Sm90TmaWarpSpecializedAdapterINS1H_15DefaultEpilogueISJ_SK_SK_NS1G_6thread17LinearCombinationISJ_Li1EffLNS1L_9ScaleType4KindE0ELNS_15FloatRoundStyleE2ESJ_EENS1_15EpilogueDefaultEEEEEvvEEEEvNT_6ParamsE)
        /*0020*/ 	.word	0x00000000
.L_19:


//--------------------- .nv.compat                --------------------------
	.section	.nv.compat,"",@"SHT_CUDA_COMPAT_INFO"
	.align	4
        /*0000*/ 	.byte	0x02, 0x09, 0x01, 0x00, 0x02, 0x02, 0x04, 0x00, 0x02, 0x05, 0x05, 0x00, 0x03, 0x07, 0x01, 0x01
        /*0010*/ 	.byte	0x02, 0x03, 0x01, 0x00, 0x02, 0x06, 0x01, 0x00, 0x04, 0x0b, 0x08, 0x00, 0x00, 0x00, 0x00, 0x00
        /*0020*/ 	.byte	0x00, 0x00, 0x00, 0x00


//--------------------- .nv.info._ZN7cutlass13device_kernelINS_4gemm6kernel13GemmUniversalIN4cute5tupleIJiiiiEEENS1_10collective13CollectiveMmaINS1_34MainloopSm90TmaGmmaWarpSpecializedILi7ENS5_IJNS4_1CILi1EEENSA_ILi2EEESB_EEENS1_35KernelTmaWarpSpecializedCooperativeEEENS5_IJNSA_ILi128EEESG_NSA_ILi64EEEEEENS_10bfloat16_tENS5_IJlSB_lEEESJ_SK_NS4_8TiledMMAINS4_8MMA_AtomIJNS4_4SM904GMMA28MMA_64x128x16_F32BF16BF16_SSILNSO_5MajorE0ELSQ_0ELNSO_7ScaleInE1ELSR_1EEEEEENS4_6LayoutINS5_IJSC_SB_SB_EEENS5_IJSB_NSA_ILi0EEESW_EEEEENS5_IJNS4_10UnderscoreESZ_SZ_EEEEENS4_23SM90_TMA_LOAD_MULTICASTENS4_14ComposedLayoutINS4_7SwizzleILi3ELi4ELi3EEENS4_18smem_ptr_flag_bitsILi16EEENSU_INS5_IJNSA_ILi8EEESH_EEENS5_IJSH_SB_EEEEEEEvNS4_8identityENS4_13SM90_TMA_LOADES1C_vS1D_EENS_8epilogue10collective6detail29Sm90TmaWarpSpecializedAdapterINS1H_15DefaultEpilogueISJ_SK_SK_NS1G_6thread17LinearCombinationISJ_Li1EffLNS1L_9ScaleType4KindE0ELNS_15FloatRoundStyleE2ESJ_EENS1_15EpilogueDefaultEEEEEvvEEEEvNT_6ParamsE --------------------------
	.section	.nv.info._ZN7cutlass13device_kernelINS_4gemm6kernel13GemmUniversalIN4cute5tupleIJiiiiEEENS1_10collective13CollectiveMmaINS1_34MainloopSm90TmaGmmaWarpSpecializedILi7ENS5_IJNS4_1CILi1EEENSA_ILi2EEESB_EEENS1_35KernelTmaWarpSpecializedCooperativeEEENS5_IJNSA_ILi128EEESG_NSA_ILi64EEEEEENS_10bfloat16_tENS5_IJlSB_lEEESJ_SK_NS4_8TiledMMAINS4_8MMA_AtomIJNS4_4SM904GMMA28MMA_64x128x16_F32BF16BF16_SSILNSO_5MajorE0ELSQ_0ELNSO_7ScaleInE1ELSR_1EEEEEENS4_6LayoutINS5_IJSC_SB_SB_EEENS5_IJSB_NSA_ILi0EEESW_EEEEENS5_IJNS4_10UnderscoreESZ_SZ_EEEEENS4_23SM90_TMA_LOAD_MULTICASTENS4_14ComposedLayoutINS4_7SwizzleILi3ELi4ELi3EEENS4_18smem_ptr_flag_bitsILi16EEENSU_INS5_IJNSA_ILi8EEESH_EEENS5_IJSH_SB_EEEEEEEvNS4_8identityENS4_13SM90_TMA_LOADES1C_vS1D_EENS_8epilogue10collective6detail29Sm90TmaWarpSpecializedAdapterINS1H_15DefaultEpilogueISJ_SK_SK_NS1G_6thread17LinearCombinationISJ_Li1EffLNS1L_9ScaleType4KindE0ELNS_15FloatRoundStyleE2ESJ_EENS1_15EpilogueDefaultEEEEEvvEEEEvNT_6ParamsE,"",@"SHT_CUDA_INFO"
	.sectionflags	@""
	.align	4


	//----- nvinfo : EIATTR_CUDA_API_VERSION
	.align		4
        /*0000*/ 	.byte	0x04, 0x37
        /*0002*/ 	.short	(.L_21 - .L_20)
.L_20:
        /*0004*/ 	.word	0x00000082


	//----- nvinfo : EIATTR_KPARAM_INFO
	.align		4
.L_21:
        /*0008*/ 	.byte	0x04, 0x17
        /*000a*/ 	.short	(.L_23 - .L_22)
.L_22:
        /*000c*/ 	.word	0x00000000
        /*0010*/ 	.short	0x0000
        /*0012*/ 	.short	0x0070
        /*0014*/ 	.byte	0x00, 0xf0, 0x01, 0x10


	//----- nvinfo : EIATTR_SPARSE_MMA_MASK
	.align		4
.L_23:
        /*0018*/ 	.byte	0x03, 0x50
        /*001a*/ 	.short	0x0000


	//----- nvinfo : EIATTR_MAXREG_COUNT
	.align		4
        /*001c*/ 	.byte	0x03, 0x1b
        /*001e*/ 	.short	0x00a8


	//----- nvinfo : EIATTR_NUM_BARRIERS
	.align		4
        /*0020*/ 	.byte	0x02, 0x4c
        /*0022*/ 	.byte	0x01
	.zero		1


	//----- nvinfo : EIATTR_EXTERNS
	.align		4
        /*0024*/ 	.byte	0x04, 0x0f
        /*0026*/ 	.short	(.L_25 - .L_24)


	//   ....[0]....
	.align		4
.L_24:
        /*0028*/ 	.word	index@(__assertfail)


	//----- nvinfo : EIATTR_MERCURY_ISA_VERSION
	.align		4
.L_25:
        /*002c*/ 	.byte	0x03, 0x5f
        /*002e*/ 	.short	0x0101


	//----- nvinfo : EIATTR_INT_WARP_WIDE_INSTR_OFFSETS
	.align		4
        /*0030*/ 	.byte	0x04, 0x31
        /*0032*/ 	.short	(.L_27 - .L_26)


	//   ....[0]....
.L_26:
        /*0034*/ 	.word	0x00000490


	//   ....[1]....
        /*0038*/ 	.word	0x000004b0


	//   ....[2]....
        /*003c*/ 	.word	0x00000680


	//----- nvinfo : EIATTR_COOP_GROUP_MASK_REGIDS
	.align		4
.L_27:
        /*0040*/ 	.byte	0x04, 0x29
        /*0042*/ 	.short	(.L_29 - .L_28)


	//   ....[0]....
.L_28:
        /*0044*/ 	.word	0xffffffff


	//   ....[1]....
        /*0048*/ 	.word	0xffffffff


	//   ....[2]....
        /*004c*/ 	.word	0xffffffff


	//   ....[3]....
        /*0050*/ 	.word	0xffffffff


	//   ....[4]....
        /*0054*/ 	.word	0xffffffff


	//   ....[5]....
        /*0058*/ 	.word	0xffffffff


	//----- nvinfo : EIATTR_COOP_GROUP_INSTR_OFFSETS
	.align		4
.L_29:
        /*005c*/ 	.byte	0x04, 0x28
        /*005e*/ 	.short	(.L_31 - .L_30)


	//   ....[0]....
.L_30:
        /*0060*/ 	.word	0x00000060


	//   ....[1]....
        /*0064*/ 	.word	0x00000070


	//   ....[2]....
        /*0068*/ 	.word	0x00000130


	//   ....[3]....
        /*006c*/ 	.word	0x00000330


	//   ....[4]....
        /*0070*/ 	.word	0x000007f0


	//   ....[5]....
        /*0074*/ 	.word	0x00001470


	//----- nvinfo : EIATTR_REG_RECONFIG
	.align		4
.L_31:
        /*0078*/ 	.byte	0x01, 0x54
	.zero		2


	//----- nvinfo : EIATTR_SYSCALL_OFFSETS
	.align		4
        /*007c*/ 	.byte	0x04, 0x46
        /*007e*/ 	.short	(.L_33 - .L_32)


	//   ....[0]....
.L_32:
        /*0080*/ 	.word	0x00001660


	//----- nvinfo : EIATTR_MBARRIER_INSTR_OFFSETS
	.align		4
.L_33:
        /*0084*/ 	.byte	0x04, 0x39
        /*0086*/ 	.short	(.L_35 - .L_34)


	//   ....[0]....
.L_34:
        /*0088*/ 	.word	0x00000230
        /*008c*/ 	.word	0x000000ff
        /*0090*/ 	.word	0x00000000
        /*0094*/ 	.short	0x0100
        /*0096*/ 	.byte	0x08
	.zero		1


	//   ....[1]....
        /*0098*/ 	.word	0x00000240
        /*009c*/ 	.word	0x000000ff
        /*00a0*/ 	.word	0x00000038
        /*00a4*/ 	.short	0x0100
        /*00a6*/ 	.byte	0x08
	.zero		1


	//   ....[2]....
        /*00a8*/ 	.word	0x00000250
        /*00ac*/ 	.word	0x000000ff
        /*00b0*/ 	.word	0x00000008
        /*00b4*/ 	.short	0x0100
        /*00b6*/ 	.byte	0x08
	.zero		1


	//   ....[3]....
        /*00b8*/ 	.word	0x00000260
        /*00bc*/ 	.word	0x000000ff
        /*00c0*/ 	.word	0x00000040
        /*00c4*/ 	.short	0x0100
        /*00c6*/ 	.byte	0x08
	.zero		1


	//   ....[4]....
        /*00c8*/ 	.word	0x00000270
        /*00cc*/ 	.word	0x000000ff
        /*00d0*/ 	.word	0x00000010
        /*00d4*/ 	.short	0x0100
        /*00d6*/ 	.byte	0x08
	.zero		1


	//   ....[5]....
        /*00d8*/ 	.word	0x00000280
        /*00dc*/ 	.word	0x000000ff
        /*00e0*/ 	.word	0x00000048
        /*00e4*/ 	.short	0x0100
        /*00e6*/ 	.byte	0x08
	.zero		1


	//   ....[6]....
        /*00e8*/ 	.word	0x00000290
        /*00ec*/ 	.word	0x000000ff
        /*00f0*/ 	.word	0x00000018
        /*00f4*/ 	.short	0x0100
        /*00f6*/ 	.byte	0x08
	.zero		1


	//   ....[7]....
        /*00f8*/ 	.word	0x000002a0
        /*00fc*/ 	.word	0x000000ff
        /*0100*/ 	.word	0x00000050
        /*0104*/ 	.short	0x0100
        /*0106*/ 	.byte	0x08
	.zero		1


	//   ....[8]....
        /*0108*/ 	.word	0x000002b0
        /*010c*/ 	.word	0x000000ff
        /*0110*/ 	.word	0x00000020
        /*0114*/ 	.short	0x0100
        /*0116*/ 	.byte	0x08
	.zero		1


	//   ....[9]....
        /*0118*/ 	.word	0x000002c0
        /*011c*/ 	.word	0x000000ff
        /*0120*/ 	.word	0x00000058
        /*0124*/ 	.short	0x0100
        /*0126*/ 	.byte	0x08
	.zero		1


	//   ....[10]....
        /*0128*/ 	.word	0x000002d0
        /*012c*/ 	.word	0x000000ff
        /*0130*/ 	.word	0x00000028
        /*0134*/ 	.short	0x0100
        /*0136*/ 	.byte	0x08
	.zero		1


	//   ....[11]....
        /*0138*/ 	.word	0x000002e0
        /*013c*/ 	.word	0x000000ff
        /*0140*/ 	.word	0x00000060
        /*0144*/ 	.short	0x0100
        /*0146*/ 	.byte	0x08
	.zero		1


	//   ....[12]....
        /*0148*/ 	.word	0x000002f0
        /*014c*/ 	.word	0x000000ff
        /*0150*/ 	.word	0x00000030
        /*0154*/ 	.short	0x0100
        /*0156*/ 	.byte	0x08
	.zero		1


	//   ....[13]....
        /*0158*/ 	.word	0x00000300
        /*015c*/ 	.word	0x000000ff
        /*0160*/ 	.word	0x00000068
        /*0164*/ 	.short	0x0100
        /*0166*/ 	.byte	0x08
	.zero		1


	//   ....[14]....
        /*0168*/ 	.word	0x00000720
        /*016c*/ 	.word	0x000000ff
        /*0170*/ 	.word	0x00000080
        /*0174*/ 	.short	0x0100
        /*0176*/ 	.byte	0x06
	.zero		1


	//   ....[15]....
        /*0178*/ 	.word	0x000007a0
        /*017c*/ 	.word	0x000000ff
        /*0180*/ 	.word	0x00000088
        /*0184*/ 	.short	0x0100
        /*0186*/ 	.byte	0x06
	.zero		1


	//   ....[16]....
        /*0188*/ 	.word	0x00001720
        /*018c*/ 	.word	0x00000003
        /*0190*/ 	.word	0x00000000
        /*0194*/ 	.short	0x010a
        /*0196*/ 	.byte	0x3f
	.zero		1


	//   ....[17]....
        /*0198*/ 	.word	0x00001780
        /*019c*/ 	.word	0x00000003
        /*01a0*/ 	.word	0x00000000
        /*01a4*/ 	.short	0x010a
        /*01a6*/ 	.byte	0x3f
	.zero		1


	//   ....[18]....
        /*01a8*/ 	.word	0x00001b00
        /*01ac*/ 	.word	0x00000005
        /*01b0*/ 	.word	0x00000000
        /*01b4*/ 	.short	0x010a
        /*01b6*/ 	.byte	0x3f
	.zero		1


	//   ....[19]....
        /*01b8*/ 	.word	0x00001b40
        /*01bc*/ 	.word	0x00000005
        /*01c0*/ 	.word	0x00000000
        /*01c4*/ 	.short	0x010a
        /*01c6*/ 	.byte	0x3f
	.zero		1


	//   ....[20]....
        /*01c8*/ 	.word	0x00001da0
        /*01cc*/ 	.word	0x00000004
        /*01d0*/ 	.word	0x00000000
        /*01d4*/ 	.short	0x0101
        /*01d6*/ 	.byte	0x3f
	.zero		1


	//   ....[21]....
        /*01d8*/ 	.word	0x00001fc0
        /*01dc*/ 	.word	0x00000000
        /*01e0*/ 	.word	0x00000000
        /*01e4*/ 	.short	0x0101
        /*01e6*/ 	.byte	0x3f
	.zero		1


	//   ....[22]....
        /*01e8*/ 	.word	0x000070c0
        /*01ec*/ 	.word	0x00000017
        /*01f0*/ 	.word	0x00000038
        /*01f4*/ 	.short	0x010a
        /*01f6*/ 	.byte	0x3f
	.zero		1


	//   ....[23]....
        /*01f8*/ 	.word	0x000074c0
        /*01fc*/ 	.word	0x00000006
        /*0200*/ 	.word	0x00000088
        /*0204*/ 	.short	0x0101
        /*0206*/ 	.byte	0x3f
	.zero		1


	//   ....[24]....
        /*0208*/ 	.word	0x00007bb0
        /*020c*/ 	.word	0x00000007
        /*0210*/ 	.word	0x00000000
        /*0214*/ 	.short	0x010a
        /*0216*/ 	.byte	0x3f
	.zero		1


	//   ....[25]....
        /*0218*/ 	.word	0x00007c30
        /*021c*/ 	.word	0x00000006
        /*0220*/ 	.word	0x00000000
        /*0224*/ 	.short	0x010a
        /*0226*/ 	.byte	0x3f
	.zero		1


	//   ....[26]....
        /*0228*/ 	.word	0x00007cc0
        /*022c*/ 	.word	0x00000007
        /*0230*/ 	.word	0x00000000
        /*0234*/ 	.short	0x010a
        /*0236*/ 	.byte	0x3f
	.zero		1


	//   ....[27]....
        /*0238*/ 	.word	0x00007d50
        /*023c*/ 	.word	0x00000006
        /*0240*/ 	.word	0x00000000
        /*0244*/ 	.short	0x010a
        /*0246*/ 	.byte	0x3f
	.zero		1


	//   ....[28]....
        /*0248*/ 	.word	0x00007de0
        /*024c*/ 	.word	0x00000007
        /*0250*/ 	.word	0x00000000
        /*0254*/ 	.short	0x010a
        /*0256*/ 	.byte	0x3f
	.zero		1


	//   ....[29]....
        /*0258*/ 	.word	0x00007e70
        /*025c*/ 	.word	0x00000006
        /*0260*/ 	.word	0x00000000
        /*0264*/ 	.short	0x010a
        /*0266*/ 	.byte	0x3f
	.zero		1


	//   ....[30]....
        /*0268*/ 	.word	0x00007f00
        /*026c*/ 	.word	0x00000005
        /*0270*/ 	.word	0x00000000
        /*0274*/ 	.short	0x010a
        /*0276*/ 	.byte	0x3f
	.zero		1


	//   ....[31]....
        /*0278*/ 	.word	0x00007f60
        /*027c*/ 	.word	0x00000003
        /*0280*/ 	.word	0x00000000
        /*0284*/ 	.short	0x010a
        /*0286*/ 	.byte	0x3f
	.zero		1


	//   ....[32]....
        /*0288*/ 	.word	0x00007fb0
        /*028c*/ 	.word	0x00000005
        /*0290*/ 	.word	0x00000000
        /*0294*/ 	.short	0x010a
        /*0296*/ 	.byte	0x3f
	.zero		1


	//   ....[33]....
        /*0298*/ 	.word	0x00008080
        /*029c*/ 	.word	0x00000017
        /*02a0*/ 	.word	0x00000038
        /*02a4*/ 	.short	0x010a
        /*02a6*/ 	.byte	0x3f
	.zero		1


	//   ....[34]....
        /*02a8*/ 	.word	0x00008150
        /*02ac*/ 	.word	0x00000007
        /*02b0*/ 	.word	0x00000000
        /*02b4*/ 	.short	0x010a
        /*02b6*/ 	.byte	0x3f
	.zero		1


	//   ....[35]....
        /*02b8*/ 	.word	0x000081a0
        /*02bc*/ 	.word	0x00000006
        /*02c0*/ 	.word	0x00000000
        /*02c4*/ 	.short	0x010a
        /*02c6*/ 	.byte	0x3f
	.zero		1


	//   ....[36]....
        /*02c8*/ 	.word	0x000081f0
        /*02cc*/ 	.word	0x00000007
        /*02d0*/ 	.word	0x00000000
        /*02d4*/ 	.short	0x010a
        /*02d6*/ 	.byte	0x3f
	.zero		1


	//   ....[37]....
        /*02d8*/ 	.word	0x00008240
        /*02dc*/ 	.word	0x00000006
        /*02e0*/ 	.word	0x00000000
        /*02e4*/ 	.short	0x010a
        /*02e6*/ 	.byte	0x3f
	.zero		1


	//   ....[38]....
        /*02e8*/ 	.word	0x00008290
        /*02ec*/ 	.word	0x00000007
        /*02f0*/ 	.word	0x00000000
        /*02f4*/ 	.short	0x010a
        /*02f6*/ 	.byte	0x3f
	.zero		1


	//   ....[39]....
        /*02f8*/ 	.word	0x000082e0
        /*02fc*/ 	.word	0x00000006
        /*0300*/ 	.word	0x00000000
        /*0304*/ 	.short	0x010a
        /*0306*/ 	.byte	0x3f
	.zero		1


	//----- nvinfo : EIATTR_NUM_MBARRIERS
	.align		4
.L_35:
        /*0308*/ 	.byte	0x03, 0x38
        /*030a*/ 	.short	0x0010


	//----- nvinfo : EIATTR_EXIT_INSTR_OFFSETS
	.align		4
        /*030c*/ 	.byte	0x04, 0x1c
        /*030e*/ 	.short	(.L_37 - .L_36)


	//   ....[0]....
.L_36:
        /*0310*/ 	.word	0x000009c0


	//   ....[1]....
        /*0314*/ 	.word	0x000011d0


	//   ....[2]....
        /*0318*/ 	.word	0x00006850


	//   ....[3]....
        /*031c*/ 	.word	0x00006db0


	//   ....[4]....
        /*0320*/ 	.word	0x00007f50


	//----- nvinfo : EIATTR_MAX_THREADS
	.align		4
.L_37:
        /*0324*/ 	.byte	0x04, 0x05
        /*0326*/ 	.short	(.L_39 - .L_38)
.L_38:
        /*0328*/ 	.word	0x00000180
        /*032c*/ 	.word	0x00000001
        /*0330*/ 	.word	0x00000001


	//----- nvinfo : EIATTR_CRS_STACK_SIZE
	.align		4
.L_39:
        /*0334*/ 	.byte	0x04, 0x1e
        /*0336*/ 	.short	(.L_41 - .L_40)
.L_40:
        /*0338*/ 	.word	0x00000000


	//----- nvinfo : EIATTR_CBANK_PARAM_SIZE
	.align		4
.L_41:
        /*033c*/ 	.byte	0x03, 0x19
        /*033e*/ 	.short	0x0470


	//----- nvinfo : EIATTR_PARAM_CBANK
	.align		4
        /*0340*/ 	.byte	0x04, 0x0a
        /*0342*/ 	.short	(.L_43 - .L_42)
	.align		4
.L_42:
        /*0344*/ 	.word	index@(.nv.constant0._ZN7cutlass13device_kernelINS_4gemm6kernel13GemmUniversalIN4cute5tupleIJiiiiEEENS1_10collective13CollectiveMmaINS1_34MainloopSm90TmaGmmaWarpSpecializedILi7ENS5_IJNS4_1CILi1EEENSA_ILi2EEESB_EEENS1_35KernelTmaWarpSpecializedCooperativeEEENS5_IJNSA_ILi128EEESG_NSA_ILi64EEEEEENS_10bfloat16_tENS5_IJlSB_lEEESJ_SK_NS4_8TiledMMAINS4_8MMA_AtomIJNS4_4SM904GMMA28MMA_64x128x16_F32BF16BF16_SSILNSO_5MajorE0ELSQ_0ELNSO_7ScaleInE1ELSR_1EEEEEENS4_6LayoutINS5_IJSC_SB_SB_EEENS5_IJSB_NSA_ILi0EEESW_EEEEENS5_IJNS4_10UnderscoreESZ_SZ_EEEEENS4_23SM90_TMA_LOAD_MULTICASTENS4_14ComposedLayoutINS4_7SwizzleILi3ELi4ELi3EEENS4_18smem_ptr_flag_bitsILi16EEENSU_INS5_IJNSA_ILi8EEESH_EEENS5_IJSH_SB_EEEEEEEvNS4_8identityENS4_13SM90_TMA_LOADES1C_vS1D_EENS_8epilogue10collective6detail29Sm90TmaWarpSpecializedAdapterINS1H_15DefaultEpilogueISJ_SK_SK_NS1G_6thread17LinearCombinationISJ_Li1EffLNS1L_9ScaleType4KindE0ELNS_15FloatRoundStyleE2ESJ_EENS1_15EpilogueDefaultEEEEEvvEEEEvNT_6ParamsE)
        /*0348*/ 	.short	0x0210
        /*034a*/ 	.short	0x0470


	//----- nvinfo : EIATTR_SW_WAR
	.align		4
.L_43:
        /*034c*/ 	.byte	0x04, 0x36
        /*034e*/ 	.short	(.L_45 - .L_44)
.L_44:
        /*0350*/ 	.word	0x00000008
.L_45:


//--------------------- .nv.callgraph             --------------------------
	.section	.nv.callgraph,"",@"SHT_CUDA_CALLGRAPH"
	.align	4
	.sectionentsize	8
	.align		4
        /*0000*/ 	.word	0x00000000
	.align		4
        /*0004*/ 	.word	0xffffffff
	.align		4
        /*0008*/ 	.word	index@(_ZN7cutlass13device_kernelINS_4gemm6kernel13GemmUniversalIN4cute5tupleIJiiiiEEENS1_10collective13CollectiveMmaINS1_34MainloopSm90TmaGmmaWarpSpecializedILi7ENS5_IJNS4_1CILi1EEENSA_ILi2EEESB_EEENS1_35KernelTmaWarpSpecializedCooperativeEEENS5_IJNSA_ILi128EEESG_NSA_ILi64EEEEEENS_10bfloat16_tENS5_IJlSB_lEEESJ_SK_NS4_8TiledMMAINS4_8MMA_AtomIJNS4_4SM904GMMA28MMA_64x128x16_F32BF16BF16_SSILNSO_5MajorE0ELSQ_0ELNSO_7ScaleInE1ELSR_1EEEEEENS4_6LayoutINS5_IJSC_SB_SB_EEENS5_IJSB_NSA_ILi0EEESW_EEEEENS5_IJNS4_10UnderscoreESZ_SZ_EEEEENS4_23SM90_TMA_LOAD_MULTICASTENS4_14ComposedLayoutINS4_7SwizzleILi3ELi4ELi3EEENS4_18smem_ptr_flag_bitsILi16EEENSU_INS5_IJNSA_ILi8EEESH_EEENS5_IJSH_SB_EEEEEEEvNS4_8identityENS4_13SM90_TMA_LOADES1C_vS1D_EENS_8epilogue10collective6detail29Sm90TmaWarpSpecializedAdapterINS1H_15DefaultEpilogueISJ_SK_SK_NS1G_6thread17LinearCombinationISJ_Li1EffLNS1L_9ScaleType4KindE0ELNS_15FloatRoundStyleE2ESJ_EENS1_15EpilogueDefaultEEEEEvvEEEEvNT_6ParamsE)
	.align		4
        /*000c*/ 	.word	index@(__assertfail)
	.align		4
        /*0010*/ 	.word	0x00000000
	.align		4
        /*0014*/ 	.word	0xfffffffe
	.align		4
        /*0018*/ 	.word	0x00000000
	.align		4
        /*001c*/ 	.word	0xfffffffd
	.align		4
        /*0020*/ 	.word	0x00000000
	.align		4
        /*0024*/ 	.word	0xfffffffc


//--------------------- .nv.constant4             --------------------------
	.section	.nv.constant4,"a",@progbits
	.align	8
	.align		8
.nv.constant4:
        /*0000*/ 	.dword	__assertfail
	.align		8
        /*0008*/ 	.dword	__unnamed_1
	.align		8
        /*0010*/ 	.dword	_ZN40_INTERNAL_a3a43fe2_4_k_cu_cb729680_259944cuda3std3__45__cpo5beginE
	.align		8
        /*0018*/ 	.dword	_ZN40_INTERNAL_a3a43fe2_4_k_cu_cb729680_259944cuda3std3__45__cpo3endE
	.align		8
        /*0020*/ 	.dword	_ZN40_INTERNAL_a3a43fe2_4_k_cu_cb729680_259944cuda3std3__45__cpo6cbeginE
	.align		8
        /*0028*/ 	.dword	_ZN40_INTERNAL_a3a43fe2_4_k_cu_cb729680_259944cuda3std3__45__cpo4cendE
	.align		8
        /*0030*/ 	.dword	_ZN40_INTERNAL_a3a43fe2_4_k_cu_cb729680_259944cuda3std3__442_GLOBAL__N__a3a43fe2_4_k_cu_cb729680_259946ignoreE
	.align		8
        /*0038*/ 	.dword	_ZN40_INTERNAL_a3a43fe2_4_k_cu_cb729680_259944cuda3std3__419piecewise_constructE
	.align		8
        /*0040*/ 	.dword	_ZN40_INTERNAL_a3a43fe2_4_k_cu_cb729680_259944cuda3std3__48in_placeE
	.align		8
        /*0048*/ 	.dword	_ZN40_INTERNAL_a3a43fe2_4_k_cu_cb729680_259944cuda3std6ranges3__45__cpo4swapE
	.align		8
        /*0050*/ 	.dword	_ZN40_INTERNAL_a3a43fe2_4_k_cu_cb729680_259944cuda3std6ranges3__45__cpo9iter_moveE
	.align		8
        /*0058*/ 	.dword	_ZN40_INTERNAL_a3a43fe2_4_k_cu_cb729680_259944cute7productE
	.align		8
        /*0060*/ 	.dword	_ZN40_INTERNAL_a3a43fe2_4_k_cu_cb729680_259944cute1_E
	.align		8
        /*0068*/ 	.dword	$str$22
	.align		8
        /*0070*/ 	.dword	$str$23


//--------------------- .text._ZN7cutlass13device_kernelINS_4gemm6kernel13GemmUniversalIN4cute5tupleIJiiiiEEENS1_10collective13CollectiveMmaINS1_34MainloopSm90TmaGmmaWarpSpecializedILi7ENS5_IJNS4_1CILi1EEENSA_ILi2EEESB_EEENS1_35KernelTmaWarpSpecializedCooperativeEEENS5_IJNSA_ILi128EEESG_NSA_ILi64EEEEEENS_10bfloat16_tENS5_IJlSB_lEEESJ_SK_NS4_8TiledMMAINS4_8MMA_AtomIJNS4_4SM904GMMA28MMA_64x128x16_F32BF16BF16_SSILNSO_5MajorE0ELSQ_0ELNSO_7ScaleInE1ELSR_1EEEEEENS4_6LayoutINS5_IJSC_SB_SB_EEENS5_IJSB_NSA_ILi0EEESW_EEEEENS5_IJNS4_10UnderscoreESZ_SZ_EEEEENS4_23SM90_TMA_LOAD_MULTICASTENS4_14ComposedLayoutINS4_7SwizzleILi3ELi4ELi3EEENS4_18smem_ptr_flag_bitsILi16EEENSU_INS5_IJNSA_ILi8EEESH_EEENS5_IJSH_SB_EEEEEEEvNS4_8identityENS4_13SM90_TMA_LOADES1C_vS1D_EENS_8epilogue10collective6detail29Sm90TmaWarpSpecializedAdapterINS1H_15DefaultEpilogueISJ_SK_SK_NS1G_6thread17LinearCombinationISJ_Li1EffLNS1L_9ScaleType4KindE0ELNS_15FloatRoundStyleE2ESJ_EENS1_15EpilogueDefaultEEEEEvvEEEEvNT_6ParamsE --------------------------
	.section	.text._ZN7cutlass13device_kernelINS_4gemm6kernel13GemmUniversalIN4cute5tupleIJiiiiEEENS1_10collective13CollectiveMmaINS1_34MainloopSm90TmaGmmaWarpSpecializedILi7ENS5_IJNS4_1CILi1EEENSA_ILi2EEESB_EEENS1_35KernelTmaWarpSpecializedCooperativeEEENS5_IJNSA_ILi128EEESG_NSA_ILi64EEEEEENS_10bfloat16_tENS5_IJlSB_lEEESJ_SK_NS4_8TiledMMAINS4_8MMA_AtomIJNS4_4SM904GMMA28MMA_64x128x16_F32BF16BF16_SSILNSO_5MajorE0ELSQ_0ELNSO_7ScaleInE1ELSR_1EEEEEENS4_6LayoutINS5_IJSC_SB_SB_EEENS5_IJSB_NSA_ILi0EEESW_EEEEENS5_IJNS4_10UnderscoreESZ_SZ_EEEEENS4_23SM90_TMA_LOAD_MULTICASTENS4_14ComposedLayoutINS4_7SwizzleILi3ELi4ELi3EEENS4_18smem_ptr_flag_bitsILi16EEENSU_INS5_IJNSA_ILi8EEESH_EEENS5_IJSH_SB_EEEEEEEvNS4_8identityENS4_13SM90_TMA_LOADES1C_vS1D_EENS_8epilogue10collective6detail29Sm90TmaWarpSpecializedAdapterINS1H_15DefaultEpilogueISJ_SK_SK_NS1G_6thread17LinearCombinationISJ_Li1EffLNS1L_9ScaleType4KindE0ELNS_15FloatRoundStyleE2ESJ_EENS1_15EpilogueDefaultEEEEEvvEEEEvNT_6ParamsE,"ax",@progbits
	.align	128
.text._ZN7cutlass13device_kernelINS_4gemm6kernel13GemmUniversalIN4cute5tupleIJiiiiEEENS1_10collective13CollectiveMmaINS1_34MainloopSm90TmaGmmaWarpSpecializedILi7ENS5_IJNS4_1CILi1EEENSA_ILi2EEESB_EEENS1_35KernelTmaWarpSpecializedCooperativeEEENS5_IJNSA_ILi128EEESG_NSA_ILi64EEEEEENS_10bfloat16_tENS5_IJlSB_lEEESJ_SK_NS4_8TiledMMAINS4_8MMA_AtomIJNS4_4SM904GMMA28MMA_64x128x16_F32BF16BF16_SSILNSO_5MajorE0ELSQ_0ELNSO_7ScaleInE1ELSR_1EEEEEENS4_6LayoutINS5_IJSC_SB_SB_EEENS5_IJSB_NSA_ILi0EEESW_EEEEENS5_IJNS4_10UnderscoreESZ_SZ_EEEEENS4_23SM90_TMA_LOAD_MULTICASTENS4_14ComposedLayoutINS4_7SwizzleILi3ELi4ELi3EEENS4_18smem_ptr_flag_bitsILi16EEENSU_INS5_IJNSA_ILi8EEESH_EEENS5_IJSH_SB_EEEEEEEvNS4_8identityENS4_13SM90_TMA_LOADES1C_vS1D_EENS_8epilogue10collective6detail29Sm90TmaWarpSpecializedAdapterINS1H_15DefaultEpilogueISJ_SK_SK_NS1G_6thread17LinearCombinationISJ_Li1EffLNS1L_9ScaleType4KindE0ELNS_15FloatRoundStyleE2ESJ_EENS1_15EpilogueDefaultEEEEEvvEEEEvNT_6ParamsE:
        .type           _ZN7cutlass13device_kernelINS_4gemm6kernel13GemmUniversalIN4cute5tupleIJiiiiEEENS1_10collective13CollectiveMmaINS1_34MainloopSm90TmaGmmaWarpSpecializedILi7ENS5_IJNS4_1CILi1EEENSA_ILi2EEESB_EEENS1_35KernelTmaWarpSpecializedCooperativeEEENS5_IJNSA_ILi128EEESG_NSA_ILi64EEEEEENS_10bfloat16_tENS5_IJlSB_lEEESJ_SK_NS4_8TiledMMAINS4_8MMA_AtomIJNS4_4SM904GMMA28MMA_64x128x16_F32BF16BF16_SSILNSO_5MajorE0ELSQ_0ELNSO_7ScaleInE1ELSR_1EEEEEENS4_6LayoutINS5_IJSC_SB_SB_EEENS5_IJSB_NSA_ILi0EEESW_EEEEENS5_IJNS4_10UnderscoreESZ_SZ_EEEEENS4_23SM90_TMA_LOAD_MULTICASTENS4_14ComposedLayoutINS4_7SwizzleILi3ELi4ELi3EEENS4_18smem_ptr_flag_bitsILi16EEENSU_INS5_IJNSA_ILi8EEESH_EEENS5_IJSH_SB_EEEEEEEvNS4_8identityENS4_13SM90_TMA_LOADES1C_vS1D_EENS_8epilogue10collective6detail29Sm90TmaWarpSpecializedAdapterINS1H_15DefaultEpilogueISJ_SK_SK_NS1G_6thread17LinearCombinationISJ_Li1EffLNS1L_9ScaleType4KindE0ELNS_15FloatRoundStyleE2ESJ_EENS1_15EpilogueDefaultEEEEEvvEEEEvNT_6ParamsE,@function
        .size           _ZN7cutlass13device_kernelINS_4gemm6kernel13GemmUniversalIN4cute5tupleIJiiiiEEENS1_10collective13CollectiveMmaINS1_34MainloopSm90TmaGmmaWarpSpecializedILi7ENS5_IJNS4_1CILi1EEENSA_ILi2EEESB_EEENS1_35KernelTmaWarpSpecializedCooperativeEEENS5_IJNSA_ILi128EEESG_NSA_ILi64EEEEEENS_10bfloat16_tENS5_IJlSB_lEEESJ_SK_NS4_8TiledMMAINS4_8MMA_AtomIJNS4_4SM904GMMA28MMA_64x128x16_F32BF16BF16_SSILNSO_5MajorE0ELSQ_0ELNSO_7ScaleInE1ELSR_1EEEEEENS4_6LayoutINS5_IJSC_SB_SB_EEENS5_IJSB_NSA_ILi0EEESW_EEEEENS5_IJNS4_10UnderscoreESZ_SZ_EEEEENS4_23SM90_TMA_LOAD_MULTICASTENS4_14ComposedLayoutINS4_7SwizzleILi3ELi4ELi3EEENS4_18smem_ptr_flag_bitsILi16EEENSU_INS5_IJNSA_ILi8EEESH_EEENS5_IJSH_SB_EEEEEEEvNS4_8identityENS4_13SM90_TMA_LOADES1C_vS1D_EENS_8epilogue10collective6detail29Sm90TmaWarpSpecializedAdapterINS1H_15DefaultEpilogueISJ_SK_SK_NS1G_6thread17LinearCombinationISJ_Li1EffLNS1L_9ScaleType4KindE0ELNS_15FloatRoundStyleE2ESJ_EENS1_15EpilogueDefaultEEEEEvvEEEEvNT_6ParamsE,(.L_x_205 - _ZN7cutlass13device_kernelINS_4gemm6kernel13GemmUniversalIN4cute5tupleIJiiiiEEENS1_10collective13CollectiveMmaINS1_34MainloopSm90TmaGmmaWarpSpecializedILi7ENS5_IJNS4_1CILi1EEENSA_ILi2EEESB_EEENS1_35KernelTmaWarpSpecializedCooperativeEEENS5_IJNSA_ILi128EEESG_NSA_ILi64EEEEEENS_10bfloat16_tENS5_IJlSB_lEEESJ_SK_NS4_8TiledMMAINS4_8MMA_AtomIJNS4_4SM904GMMA28MMA_64x128x16_F32BF16BF16_SSILNSO_5MajorE0ELSQ_0ELNSO_7ScaleInE1ELSR_1EEEEEENS4_6LayoutINS5_IJSC_SB_SB_EEENS5_IJSB_NSA_ILi0EEESW_EEEEENS5_IJNS4_10UnderscoreESZ_SZ_EEEEENS4_23SM90_TMA_LOAD_MULTICASTENS4_14ComposedLayoutINS4_7SwizzleILi3ELi4ELi3EEENS4_18smem_ptr_flag_bitsILi16EEENSU_INS5_IJNSA_ILi8EEESH_EEENS5_IJSH_SB_EEEEEEEvNS4_8identityENS4_13SM90_TMA_LOADES1C_vS1D_EENS_8epilogue10collective6detail29Sm90TmaWarpSpecializedAdapterINS1H_15DefaultEpilogueISJ_SK_SK_NS1G_6thread17LinearCombinationISJ_Li1EffLNS1L_9ScaleType4KindE0ELNS_15FloatRoundStyleE2ESJ_EENS1_15EpilogueDefaultEEEEEvvEEEEvNT_6ParamsE)
        .other          _ZN7cutlass13device_kernelINS_4gemm6kernel13GemmUniversalIN4cute5tupleIJiiiiEEENS1_10collective13CollectiveMmaINS1_34MainloopSm90TmaGmmaWarpSpecializedILi7ENS5_IJNS4_1CILi1EEENSA_ILi2EEESB_EEENS1_35KernelTmaWarpSpecializedCooperativeEEENS5_IJNSA_ILi128EEESG_NSA_ILi64EEEEEENS_10bfloat16_tENS5_IJlSB_lEEESJ_SK_NS4_8TiledMMAINS4_8MMA_AtomIJNS4_4SM904GMMA28MMA_64x128x16_F32BF16BF16_SSILNSO_5MajorE0ELSQ_0ELNSO_7ScaleInE1ELSR_1EEEEEENS4_6LayoutINS5_IJSC_SB_SB_EEENS5_IJSB_NSA_ILi0EEESW_EEEEENS5_IJNS4_10UnderscoreESZ_SZ_EEEEENS4_23SM90_TMA_LOAD_MULTICASTENS4_14ComposedLayoutINS4_7SwizzleILi3ELi4ELi3EEENS4_18smem_ptr_flag_bitsILi16EEENSU_INS5_IJNSA_ILi8EEESH_EEENS5_IJSH_SB_EEEEEEEvNS4_8identityENS4_13SM90_TMA_LOADES1C_vS1D_EENS_8epilogue10collective6detail29Sm90TmaWarpSpecializedAdapterINS1H_15DefaultEpilogueISJ_SK_SK_NS1G_6thread17LinearCombinationISJ_Li1EffLNS1L_9ScaleType4KindE0ELNS_15FloatRoundStyleE2ESJ_EENS1_15EpilogueDefaultEEEEEvvEEEEvNT_6ParamsE,@"STO_CUDA_ENTRY STV_DEFAULT"
_ZN7cutlass13device_kernelINS_4gemm6kernel13GemmUniversalIN4cute5tupleIJiiiiEEENS1_10collective13CollectiveMmaINS1_34MainloopSm90TmaGmmaWarpSpecializedILi7ENS5_IJNS4_1CILi1EEENSA_ILi2EEESB_EEENS1_35KernelTmaWarpSpecializedCooperativeEEENS5_IJNSA_ILi128EEESG_NSA_ILi64EEEEEENS_10bfloat16_tENS5_IJlSB_lEEESJ_SK_NS4_8TiledMMAINS4_8MMA_AtomIJNS4_4SM904GMMA28MMA_64x128x16_F32BF16BF16_SSILNSO_5MajorE0ELSQ_0ELNSO_7ScaleInE1ELSR_1EEEEEENS4_6LayoutINS5_IJSC_SB_SB_EEENS5_IJSB_NSA_ILi0EEESW_EEEEENS5_IJNS4_10UnderscoreESZ_SZ_EEEEENS4_23SM90_TMA_LOAD_MULTICASTENS4_14ComposedLayoutINS4_7SwizzleILi3ELi4ELi3EEENS4_18smem_ptr_flag_bitsILi16EEENSU_INS5_IJNSA_ILi8EEESH_EEENS5_IJSH_SB_EEEEEEEvNS4_8identityENS4_13SM90_TMA_LOADES1C_vS1D_EENS_8epilogue10collective6detail29Sm90TmaWarpSpecializedAdapterINS1H_15DefaultEpilogueISJ_SK_SK_NS1G_6thread17LinearCombinationISJ_Li1EffLNS1L_9ScaleType4KindE0ELNS_15FloatRoundStyleE2ESJ_EENS1_15EpilogueDefaultEEEEEvvEEEEvNT_6ParamsE:
[----:B------:R-:W0:Y:S01]  /*0000*/  LDC R1, c[0x0][0x28] ;  /* 0x00000a00ff017b82 */ /* 0x000e220000000800 */
[----:B------:R-:W1:Y:S01]  /*0010*/  S2R R94, SR_TID.X ;  /* 0x00000000005e7919 */ /* 0x000e620000002100 */
[----:B------:R-:W-:Y:S01]  /*0020*/  ELECT P0, URZ, PT ;  /* 0x00000000003f782f */ /* 0x000fe20003800000 */
[----:B------:R-:W-:Y:S01]  /*0030*/  BSSY B0, `(.L_x_0) ;  /* 0x000000f000007945 */ /* 0x000fe20003800000 */
[--C-:B-1----:R-:W-:Y:S02]  /*0040*/  SHF.R.U32.HI R0, RZ, 0x5, R94.reuse ;  /* 0x00000005ff007819 */ /* 0x102fe4000001165e */
[----:B------:R-:W-:-:S03]  /*0050*/  SHF.R.U32.HI R6, RZ, 0x7, R94 ;  /* 0x00000007ff067819 */ /* 0x000fc6000001165e */
[----:B------:R-:W1:Y:S04]  /*0060*/  SHFL.IDX PT, R3, R0, RZ, 0x1f ;  /* 0x00001fff00037589 */ /* 0x000e6800000e0000 */
[----:B------:R2:W3:Y:S01]  /*0070*/  SHFL.IDX PT, R2, R6, RZ, 0x1f ;  /* 0x00001fff06027589 */ /* 0x0004e200000e0000 */
[----:B-1----:R-:W-:-:S13]  /*0080*/  ISETP.NE.OR P0, PT, R3, RZ, !P0 ;  /* 0x000000ff0300720c */ /* 0x002fda0004705670 */
[----:B0-23--:R-:W-:Y:S05]  /*0090*/  @P0 BRA `(.L_x_1) ;  /* 0x0000000000200947 */ /* 0x00dfea0003800000 */
[----:B------:R-:W-:Y:S02]  /*00a0*/  ULDC.64 UR4, c[0x0][0x198] ;  /* 0x0000660000047ab9 */ /* 0x000fe40000000a00 */
[----:B------:R-:W-:Y:S02]  /*00b0*/  UIADD3 UR6, UP0, UR4, 0xf0, URZ ;  /* 0x000000f004067890 */ /* 0x000fe4000ff1e03f */
[----:B------:R-:W-:Y:S02]  /*00c0*/  UIADD3 UR4, UP1, UR4, 0x1f0, URZ ;  /* 0x000001f004047890 */ /* 0x000fe4000ff3e03f */
[----:B------:R-:W-:Y:S02]  /*00d0*/  UIADD3.X UR7, URZ, UR5, URZ, UP0, !UPT ;  /* 0x000000053f077290 */ /* 0x000fe400087fe43f */
[----:B------:R-:W-:-:S07]  /*00e0*/  UIADD3.X UR5, URZ, UR5, URZ, UP1, !UPT ;  /* 0x000000053f057290 */ /* 0x000fce0008ffe43f */
[----:B------:R0:W-:Y:S02]  /*00f0*/  UTMACCTL.PF [UR6] ;  /* 0x00000000060079b9 */ /* 0x0001e40008040000 */
[----:B------:R0:W-:Y:S02]  /*0100*/  UTMACCTL.PF [UR4] ;  /* 0x00000000040079b9 */ /* 0x0001e40008040000 */
[----:B0-----:R-:W-:Y:S01]  /*0110*/  NOP ;  /* 0x0000000000007918 */ /* 0x001fe20000000000 */
.L_x_1:
[----:B------:R-:W-:Y:S05]  /*0120*/  BSYNC B0 ;  /* 0x0000000000007941 */ /* 0x000fea0003800000 */
.L_x_0:
[----:B------:R-:W0:Y:S02]  /*0130*/  SHFL.IDX PT, R5, R0, RZ, 0x1f ;  /* 0x00001fff00057589 */ /* 0x000e2400000e0000 */
[----:B0-----:R-:W-:-:S13]  /*0140*/  ISETP.NE.AND P0, PT, R5, RZ, PT ;  /* 0x000000ff0500720c */ /* 0x001fda0003f05270 */
[----:B------:R-:W-:Y:S05]  /*0150*/  @P0 BRA `(.L_x_2) ;  /* 0x0000000000700947 */ /* 0x000fea0003800000 */
[----:B------:R-:W0:Y:S01]  /*0160*/  S2UR UR8, SR_CgaCtaId ;  /* 0x00000000000879c3 */ /* 0x000e220000008800 */
[----:B------:R-:W-:Y:S01]  /*0170*/  UMOV UR4, 0x400 ;  /* 0x0000040000047882 */ /* 0x000fe20000000000 */
[----:B------:R-:W-:Y:S01]  /*0180*/  UMOV UR5, 0x1 ;  /* 0x0000000100057882 */ /* 0x000fe20000000000 */
[----:B------:R-:W-:Y:S01]  /*0190*/  UMOV UR6, 0x4 ;  /* 0x0000000400067882 */ /* 0x000fe20000000000 */
[----:B------:R-:W-:Y:S01]  /*01a0*/  ELECT P0, URZ, PT ;  /* 0x00000000003f782f */ /* 0x000fe20003800000 */
[----:B------:R-:W-:-:S04]  /*01b0*/  UIADD3 UR6, -UR6, 0x100000, URZ ;  /* 0x0010000006067890 */ /* 0x000fc8000fffe13f */
[----:B------:R-:W-:Y:S02]  /*01c0*/  USHF.L.U32 UR7, UR6, 0xb, URZ ;  /* 0x0000000b06077899 */ /* 0x000fe4000800063f */
[----:B------:R-:W-:Y:S02]  /*01d0*/  USHF.L.U32 UR6, UR6, 0x1, URZ ;  /* 0x0000000106067899 */ /* 0x000fe4000800063f */
[----:B0-----:R-:W-:Y:S02]  /*01e0*/  ULEA UR8, UR8, UR4, 0x18 ;  /* 0x0000000408087291 */ /* 0x001fe4000f8ec03f */
[----:B------:R-:W-:-:S04]  /*01f0*/  UIADD3 UR4, -UR5, 0x100000, URZ ;  /* 0x0010000005047890 */ /* 0x000fc8000fffe13f */
[----:B------:R-:W-:Y:S02]  /*0200*/  USHF.L.U32 UR5, UR4, 0xb, URZ ;  /* 0x0000000b04057899 */ /* 0x000fe4000800063f */
[----:B------:R-:W-:Y:S01]  /*0210*/  USHF.L.U32 UR4, UR4, 0x1, URZ ;  /* 0x0000000104047899 */ /* 0x000fe2000800063f */
[----:B------:R-:W0:Y:S11]  /*0220*/  FENCE.VIEW.ASYNC.S ;  /* 0x00000000000073c6 */ /* 0x000e360000000000 */
[----:B0-----:R0:W1:Y:S01]  /*0230*/  SYNCS.EXCH.64 URZ, [UR8], UR4 ;  /* 0x00000004083f75b2 */ /* 0x0010620008000100 */
[----:B------:R0:W2:Y:S01]  /*0240*/  SYNCS.EXCH.64 URZ, [UR8+0x38], UR6 ;  /* 0x00003806083f75b2 */ /* 0x0000a20008000100 */
[----:B------:R0:W3:Y:S01]  /*0250*/  SYNCS.EXCH.64 URZ, [UR8+0x8], UR4 ;  /* 0x00000804083f75b2 */ /* 0x0000e20008000100 */
[----:B------:R0:W4:Y:S01]  /*0260*/  SYNCS.EXCH.64 URZ, [UR8+0x40], UR6 ;  /* 0x00004006083f75b2 */ /* 0x0001220008000100 */
[----:B------:R0:W0:Y:S01]  /*0270*/  SYNCS.EXCH.64 URZ, [UR8+0x10], UR4 ;  /* 0x00001004083f75b2 */ /* 0x0000220008000100 */
        /* <DEDUP_REMOVED lines=9> */
[----:B------:R-:W-:Y:S01]  /*0310*/  NOP ;  /* 0x0000000000007918 */ /* 0x000fe20000000000 */
.L_x_2:
[----:B------:R-:W-:Y:S01]  /*0320*/  SHF.R.S32.HI R7, RZ, 0x1f, R94 ;  /* 0x0000001fff077819 */ /* 0x000fe2000001145e */
[----:B------:R-:W5:Y:S01]  /*0330*/  SHFL.IDX PT, R0, R0, RZ, 0x1f ;  /* 0x00001fff00007589 */ /* 0x000f6200000e0000 */
[----:B0-----:R-:W0:Y:S01]  /*0340*/  S2UR UR8, SR_CTAID.X ;  /* 0x00000000000879c3 */ /* 0x001e220000002500 */
[----:B------:R-:W-:Y:S02]  /*0350*/  ELECT P0, URZ, PT ;  /* 0x00000000003f782f */ /* 0x000fe40003800000 */
[----:B------:R-:W-:Y:S01]  /*0360*/  LEA.HI R7, R7, R94, RZ, 0x7 ;  /* 0x0000005e07077211 */ /* 0x000fe200078f38ff */
[----:B------:R-:W1:Y:S01]  /*0370*/  S2R R4, SR_CTAID.Y ;  /* 0x0000000000047919 */ /* 0x000e620000002600 */
[----:B------:R-:W-:Y:S01]  /*0380*/  ULDC UR4, c[0x0][0x154] ;  /* 0x0000550000047ab9 */ /* 0x000fe20000000800 */
[----:B------:R-:W-:Y:S01]  /*0390*/  NOP ;  /* 0x0000000000007918 */ /* 0x000fe20000000000 */
[----:B------:R-:W-:Y:S01]  /*03a0*/  LOP3.LUT R7, R7, 0xffffff80, RZ, 0xc0, !PT ;  /* 0xffffff8007077812 */ /* 0x000fe200078ec0ff */
[----:B------:R-:W-:Y:S01]  /*03b0*/  NOP ;  /* 0x0000000000007918 */ /* 0x000fe20000000000 */
[----:B------:R-:W2:Y:S03]  /*03c0*/  LDC R14, c[0x0][0x140] ;  /* 0x00005000ff0e7b82 */ /* 0x000ea60000000800 */
[----:B------:R-:W-:-:S05]  /*03d0*/  IMAD.IADD R7, R94, 0x1, -R7 ;  /* 0x000000015e077824 */ /* 0x000fca00078e0a07 */
[----:B------:R-:W-:Y:S01]  /*03e0*/  SHF.R.S32.HI R8, RZ, 0x1f, R7 ;  /* 0x0000001fff087819 */ /* 0x000fe20000011407 */
[----:B------:R-:W3:Y:S01]  /*03f0*/  LDC R12, c[0x0][0x144] ;  /* 0x00005100ff0c7b82 */ /* 0x000ee20000000800 */
[----:B------:R-:W-:Y:S02]  /*0400*/  LOP3.LUT P2, RZ, R7, 0x7, RZ, 0xc0, !PT ;  /* 0x0000000707ff7812 */ /* 0x000fe4000784c0ff */
[----:B------:R-:W-:Y:S02]  /*0410*/  LEA.HI R8, R8, R7, RZ, 0x3 ;  /* 0x0000000708087211 */ /* 0x000fe400078f18ff */
[----:B-----5:R-:W-:Y:S02]  /*0420*/  ISETP.NE.OR P0, PT, R0, RZ, !P0 ;  /* 0x000000ff0000720c */ /* 0x020fe40004705670 */
[--C-:B------:R-:W-:Y:S02]  /*0430*/  SHF.R.S32.HI R0, RZ, 0x3, R8.reuse ;  /* 0x00000003ff007819 */ /* 0x100fe40000011408 */
[----:B------:R-:W-:-:S02]  /*0440*/  SHF.R.S32.HI R9, RZ, 0x1f, R8 ;  /* 0x0000001fff097819 */ /* 0x000fc40000011408 */
[----:B------:R-:W-:Y:S02]  /*0450*/  SHF.R.S32.HI R8, RZ, 0x1f, R5 ;  /* 0x0000001fff087819 */ /* 0x000fe40000011405 */
[----:B------:R-:W-:Y:S02]  /*0460*/  LEA.HI R9, R9, R0, RZ, 0x2 ;  /* 0x0000000009097211 */ /* 0x000fe400078f10ff */
[----:B------:R-:W-:Y:S02]  /*0470*/  LEA.HI R8, R8, R5, RZ, 0x2 ;  /* 0x0000000508087211 */ /* 0x000fe400078f10ff */
[----:B-1----:R-:W-:Y:S01]  /*0480*/  I2FP.F32.U32 R11, R4 ;  /* 0x00000004000b7245 */ /* 0x002fe20000201000 */
[----:B------:R-:W-:Y:S01]  /*0490*/  VOTEU.ALL UP0, P0 ;  /* 0x00000000003f7886 */ /* 0x000fe20000000000 */
[----:B------:R-:W-:Y:S01]  /*04a0*/  LOP3.LUT R10, R8, 0x3ffffffc, RZ, 0xc0, !PT ;  /* 0x3ffffffc080a7812 */ /* 0x000fe200078ec0ff */
[----:B------:R-:W-:Y:S01]  /*04b0*/  VOTEU.ALL UP1, P0 ;  /* 0x00000000003f7886 */ /* 0x000fe20000020000 */
[----:B------:R-:W-:Y:S01]  /*04c0*/  LOP3.LUT R9, R9, 0xfffffffc, RZ, 0xc0, !PT ;  /* 0xfffffffc09097812 */ /* 0x000fe200078ec0ff */
[----:B------:R-:W-:Y:S01]  /*04d0*/  FMUL R13, R11, UR4 ;  /* 0x000000040b0d7c20 */ /* 0x000fe20008400000 */
[----:B------:R-:W1:Y:S01]  /*04e0*/  @!UP0 S2UR UR7, SR_CgaCtaId ;  /* 0x00000000000789c3 */ /* 0x000e620000008800 */
[----:B------:R-:W-:Y:S01]  /*04f0*/  IMAD.IADD R11, R5, 0x1, -R10 ;  /* 0x00000001050b7824 */ /* 0x000fe200078e0a0a */
[----:B0-----:R-:W-:Y:S01]  /*0500*/  I2FP.F32.U32 R10, UR8 ;  /* 0x00000008000a7c45 */ /* 0x001fe20008201000 */
[----:B------:R-:W-:Y:S01]  /*0510*/  IMAD.IADD R8, R0, 0x1, -R9 ;  /* 0x0000000100087824 */ /* 0x000fe200078e0a09 */
[----:B------:R-:W-:Y:S01]  /*0520*/  ULDC UR4, c[0x0][0x150] ;  /* 0x0000540000047ab9 */ /* 0x000fe20000000800 */
[----:B------:R-:W0:Y:S01]  /*0530*/  F2I.U32.TRUNC.NTZ R13, R13 ;  /* 0x0000000d000d7305 */ /* 0x000e22000020f000 */
[----:B------:R-:W-:Y:S01]  /*0540*/  SHF.R.S32.HI R0, RZ, 0x1f, R3 ;  /* 0x0000001fff007819 */ /* 0x000fe20000011403 */
[----:B------:R-:W-:Y:S01]  /*0550*/  FMUL R10, R10, UR4 ;  /* 0x000000040a0a7c20 */ /* 0x000fe20008400000 */
[----:B------:R-:W5:Y:S01]  /*0560*/  LDC R9, c[0x0][0x148] ;  /* 0x00005200ff097b82 */ /* 0x000f620000000800 */
[----:B------:R-:W-:Y:S01]  /*0570*/  IMAD R8, R11, 0x4, R8 ;  /* 0x000000040b087824 */ /* 0x000fe200078e0208 */
[----:B------:R-:W-:Y:S01]  /*0580*/  LEA.HI R0, R0, R3, RZ, 0x2 ;  /* 0x0000000300007211 */ /* 0x000fe200078f10ff */
[----:B------:R-:W-:Y:S01]  /*0590*/  UMOV UR4, 0x20 ;  /* 0x0000002000047882 */ /* 0x000fe20000000000 */
[----:B------:R-:W-:Y:S01]  /*05a0*/  @!UP0 UMOV UR6, 0x400 ;  /* 0x0000040000068882 */ /* 0x000fe20000000000 */
[----:B------:R-:W4:Y:S01]  /*05b0*/  F2I.U32.TRUNC.NTZ R10, R10 ;  /* 0x0000000a000a7305 */ /* 0x000f22000020f000 */
[----:B------:R-:W-:Y:S01]  /*05c0*/  LOP3.LUT R0, R0, 0xfffffffc, RZ, 0xc0, !PT ;  /* 0xfffffffc00007812 */ /* 0x000fe200078ec0ff */
[----:B------:R-:W-:Y:S01]  /*05d0*/  IMAD.SHL.U32 R19, R8, 0x4, RZ ;  /* 0x0000000408137824 */ /* 0x000fe200078e00ff */
[----:B------:R-:W-:-:S04]  /*05e0*/  @!UP0 UIADD3 UR4, -UR4, 0x100000, URZ ;  /* 0x0010000004048890 */ /* 0x000fc8000fffe13f */
[----:B------:R-:W-:Y:S02]  /*05f0*/  @!UP0 USHF.L.U32 UR5, UR4, 0xb, URZ ;  /* 0x0000000b04058899 */ /* 0x000fe4000800063f */
[----:B------:R-:W-:Y:S01]  /*0600*/  @!UP0 USHF.L.U32 UR4, UR4, 0x1, URZ ;  /* 0x0000000104048899 */ /* 0x000fe2000800063f */
[----:B--2---:R-:W-:Y:S01]  /*0610*/  ISETP.EQ.U32.AND P3, PT, R14, 0x1, PT ;  /* 0x000000010e00780c */ /* 0x004fe20003f62070 */
[----:B------:R-:W-:Y:S01]  /*0620*/  IMAD.IADD R3, R3, 0x1, -R0 ;  /* 0x0000000103037824 */ /* 0x000fe200078e0a00 */
[----:B------:R-:W-:Y:S01]  /*0630*/  LOP3.LUT R19, R8, 0xc, R19, 0x78, !PT ;  /* 0x0000000c08137812 */ /* 0x000fe200078e7813 */
[----:B0-----:R-:W-:Y:S02]  /*0640*/  IMAD.MOV R20, RZ, RZ, -R13 ;  /* 0x000000ffff147224 */ /* 0x001fe400078e0a0d */
[----:B------:R-:W-:Y:S01]  /*0650*/  VIADD R8, R2, 0xffffffff ;  /* 0xffffffff02087836 */ /* 0x000fe20000000000 */
[----:B-1----:R-:W-:Y:S01]  /*0660*/  @!UP0 ULEA UR6, UR7, UR6, 0x18 ;  /* 0x0000000607068291 */ /* 0x002fe2000f8ec03f */
[----:B------:R-:W-:Y:S01]  /*0670*/  ISETP.NE.AND P1, PT, R3, 0x3, PT ;  /* 0x000000030300780c */ /* 0x000fe20003f25270 */
[----:B------:R-:W-:Y:S01]  /*0680*/  VOTEU.ALL UP0, P0 ;  /* 0x00000000003f7886 */ /* 0x000fe20000000000 */
[----:B------:R-:W-:Y:S01]  /*0690*/  ISETP.LT.U32.AND P0, PT, R19, 0x2, !P2 ;  /* 0x000000021300780c */ /* 0x000fe20005701070 */
[----:B----4-:R-:W-:Y:S01]  /*06a0*/  IMAD.MOV R7, RZ, RZ, -R10 ;  /* 0x000000ffff077224 */ /* 0x010fe200078e0a0a */
[----:B------:R-:W-:-:S02]  /*06b0*/  ISETP.EQ.OR P1, PT, R3, RZ, !P1 ;  /* 0x000000ff0300720c */ /* 0x000fc40004f22670 */
[----:B------:R-:W-:Y:S01]  /*06c0*/  ISETP.GE.U32.AND P5, PT, R8, 0x2, PT ;  /* 0x000000020800780c */ /* 0x000fe20003fa6070 */
[----:B-----5:R-:W-:Y:S01]  /*06d0*/  IMAD R0, R9, R20, R4 ;  /* 0x0000001409007224 */ /* 0x020fe200078e0204 */
[----:B------:R-:W-:Y:S01]  /*06e0*/  ISETP.EQ.AND P1, PT, R2, RZ, P1 ;  /* 0x000000ff0200720c */ /* 0x000fe20000f22270 */
[----:B---3--:R-:W-:Y:S01]  /*06f0*/  IMAD R7, R12, R7, UR8 ;  /* 0x000000080c077e24 */ /* 0x008fe2000f8e0207 */
[----:B------:R-:W-:Y:S01]  /*0700*/  ISETP.NE.AND P2, PT, R2, RZ, PT ;  /* 0x000000ff0200720c */ /* 0x000fe20003f45270 */
[----:B------:R-:W0:Y:S02]  /*0710*/  FENCE.VIEW.ASYNC.S ;  /* 0x00000000000073c6 */ /* 0x000e240000000000 */
[----:B0-----:R0:W1:Y:S01]  /*0720*/  @!UP0 SYNCS.EXCH.64 URZ, [UR6+0x80], UR4 ;  /* 0x00008004063f85b2 */ /* 0x0010620008000100 */
[----:B------:R-:W-:Y:S02]  /*0730*/  ISETP.NE.AND P4, PT, R0, R19, PT ;  /* 0x000000130000720c */ /* 0x000fe40003f85270 */
[----:B------:R-:W-:-:S02]  /*0740*/  SEL R18, RZ, 0x1, !P1 ;  /* 0x00000001ff127807 */ /* 0x000fc40004800000 */
[----:B------:R-:W-:Y:S02]  /*0750*/  ISETP.EQ.OR P4, PT, R7, RZ, !P4 ;  /* 0x000000ff0700720c */ /* 0x000fe40006782670 */
[----:B------:R-:W-:Y:S02]  /*0760*/  LOP3.LUT R0, R94, 0x7f, RZ, 0xc0, !PT ;  /* 0x0000007f5e007812 */ /* 0x000fe400078ec0ff */
[----:B------:R-:W-:Y:S02]  /*0770*/  PLOP3.LUT P0, PT, P0, P4, PT, 0x80, 0x0 ;  /* 0x000000000000781c */ /* 0x000fe40000709070 */
[----:B------:R-:W-:Y:S02]  /*0780*/  SEL R18, R18, 0x2, P5 ;  /* 0x0000000212127807 */ /* 0x000fe40002800000 */
[----:B------:R-:W-:Y:S01]  /*0790*/  P2R R102, PR, RZ, 0x1 ;  /* 0x00000001ff667803 */ /* 0x000fe20000000000 */
[----:B------:R0:W2:Y:S01]  /*07a0*/  @!UP1 SYNCS.EXCH.64 URZ, [UR6+0x88], UR4 ;  /* 0x00008804063f95b2 */ /* 0x0000a20008000100 */
[----:B------:R-:W-:Y:S01]  /*07b0*/  NOP ;  /* 0x0000000000007918 */ /* 0x000fe20000000000 */
[----:B------:R-:W-:Y:S06]  /*07c0*/  @!P3 BRA `(.L_x_3) ;  /* 0x000000000008b947 */ /* 0x000fec0003800000 */
[----:B-12---:R-:W-:Y:S01]  /*07d0*/  UCGABAR_ARV ;  /* 0x00000000000079c7 */ /* 0x006fe20008000000 */
[----:B------:R-:W-:Y:S05]  /*07e0*/  BRA `(.L_x_4) ;  /* 0x0000000000047947 */ /* 0x000fea0003800000 */
.L_x_3:
[----:B-12---:R-:W-:Y:S01]  /*07f0*/  NOP ;  /* 0x0000000000007918 */ /* 0x006fe20000000000 */
.L_x_4:
[----:B------:R-:W1:Y:S01]  /*0800*/  LDC R2, c[0x0][0x65c] ;  /* 0x00019700ff027b82 */ /* 0x000e620000000800 */
[----:B------:R-:W-:Y:S02]  /*0810*/  IMAD.U32 R10, RZ, RZ, UR8 ;  /* 0x00000008ff0a7e24 */ /* 0x000fe4000f8e00ff */
[----:B------:R-:W-:Y:S01]  /*0820*/  IMAD.MOV.U32 R11, RZ, RZ, RZ ;  /* 0x000000ffff0b7224 */ /* 0x000fe200078e00ff */
[----:B-1----:R-:W-:-:S04]  /*0830*/  ISETP.NE.AND P1, PT, R2, 0x1, PT ;  /* 0x000000010200780c */ /* 0x002fc80003f25270 */
[----:B------:R-:W-:-:S09]  /*0840*/  P2R R5, PR, RZ, 0x2 ;  /* 0x00000002ff057803 */ /* 0x000fd20000000000 */
[----:B------:R-:W1:Y:S01]  /*0850*/  @P1 LDC R17, c[0x0][0x10] ;  /* 0x00000400ff111b82 */ /* 0x000e620000000800 */
[----:B------:R-:W-:Y:S02]  /*0860*/  @P1 IMAD.MOV.U32 R5, RZ, RZ, RZ ;  /* 0x000000ffff051224 */ /* 0x000fe400078e00ff */
[----:B------:R-:W-:-:S05]  /*0870*/  @P1 IMAD.MOV.U32 R15, RZ, RZ, RZ ;  /* 0x000000ffff0f1224 */ /* 0x000fca00078e00ff */
[----:B------:R-:W2:Y:S01]  /*0880*/  @!P1 LDC R13, c[0x0][0xc] ;  /* 0x00000300ff0d9b82 */ /* 0x000ea20000000800 */
[----:B0-----:R-:W-:Y:S01]  /*0890*/  ULDC UR4, c[0x0][0xc] ;  /* 0x0000030000047ab9 */ /* 0x001fe20000000800 */
[----:B------:R-:W-:Y:S01]  /*08a0*/  ULDC UR5, c[0x0][0x10] ;  /* 0x0000040000057ab9 */ /* 0x000fe20000000800 */
[----:B------:R-:W-:Y:S01]  /*08b0*/  ULDC UR6, c[0x0][0x14] ;  /* 0x0000050000067ab9 */ /* 0x000fe20000000800 */
[----:B------:R-:W-:-:S04]  /*08c0*/  UIMAD.WIDE.U32 UR4, UR4, UR5, URZ ;  /* 0x00000005040472a5 */ /* 0x000fc8000f8e003f */
[----:B------:R-:W-:Y:S02]  /*08d0*/  UIMAD.WIDE.U32 UR36, UR4, UR6, URZ ;  /* 0x00000006042472a5 */ /* 0x000fe4000f8e003f */
[----:B------:R-:W-:-:S04]  /*08e0*/  UIMAD UR42, UR5, UR6, URZ ;  /* 0x00000006052a72a4 */ /* 0x000fc8000f8e023f */
[----:B------:R-:W-:Y:S01]  /*08f0*/  UIADD3 UR42, UR37, UR42, URZ ;  /* 0x0000002a252a7290 */ /* 0x000fe2000fffe03f */
[----:B-1----:R-:W-:-:S04]  /*0900*/  @P1 IMAD.WIDE.U32 R16, R17, UR8, R4 ;  /* 0x0000000811101c25 */ /* 0x002fc8000f8e0004 */
[----:B------:R-:W-:Y:S02]  /*0910*/  @P1 IMAD.IADD R17, R17, 0x1, R15 ;  /* 0x0000000111111824 */ /* 0x000fe400078e020f */
[----:B--2---:R-:W-:-:S04]  /*0920*/  @!P1 IMAD.WIDE.U32 R10, R4, R13, R10 ;  /* 0x0000000d040a9225 */ /* 0x004fc800078e000a */
[----:B------:R-:W-:Y:S02]  /*0930*/  @!P1 IMAD.MOV.U32 R16, RZ, RZ, R10 ;  /* 0x000000ffff109224 */ /* 0x000fe400078e000a */
[----:B------:R-:W-:Y:S01]  /*0940*/  @!P1 IMAD.MOV.U32 R17, RZ, RZ, R11 ;  /* 0x000000ffff119224 */ /* 0x000fe200078e000b */
[----:B------:R-:W-:Y:S06]  /*0950*/  @!P3 BRA `(.L_x_5) ;  /* 0x00000000000cb947 */ /* 0x000fec0003800000 */
[----:B------:R-:W-:Y:S01]  /*0960*/  UCGABAR_WAIT ;  /* 0x0000000000007dc7 */ /* 0x000fe20008000000 */
[----:B------:R-:W-:Y:S01]  /*0970*/  CCTL.IVALL ;  /* 0x00000000ff00798f */ /* 0x000fe20002000000 */
[----:B------:R-:W-:Y:S05]  /*0980*/  BRA `(.L_x_6) ;  /* 0x0000000000047947 */ /* 0x000fea0003800000 */
.L_x_5:
[----:B------:R-:W-:Y:S06]  /*0990*/  BAR.SYNC.DEFER_BLOCKING 0x0 ;  /* 0x0000000000007b1d */ /* 0x000fec0000010000 */
.L_x_6:
[----:B------:R-:W-:Y:S05]  /*09a0*/  @!P2 BRA `(.L_x_7) ;  /* 0x0000005c00aca947 */ /* 0x000fea0003800000 */
[----:B------:R-:W-:-:S13]  /*09b0*/  ISETP.GT.U32.AND P0, PT, R8, 0x1, PT ;  /* 0x000000010800780c */ /* 0x000fda0003f04070 */
[----:B------:R-:W-:Y:S05]  /*09c0*/  @P0 EXIT ;  /* 0x000000000000094d */ /* 0x000fea0003800000 */
[----:B------:R-:W-:Y:S01]  /*09d0*/  ULDC.64 UR4, c[0x0][0x650] ;  /* 0x0001940000047ab9 */ /* 0x000fe20000000a00 */
[----:B------:R-:W-:Y:S01]  /*09e0*/  PRMT R3, RZ, 0x7610, R3 ;  /* 0x00007610ff037816 */ /* 0x000fe20000000003 */
[----:B------:R-:W-:Y:S01]  /*09f0*/  IMAD.MOV.U32 R101, RZ, RZ, -0x1 ;  /* 0xffffffffff657424 */ /* 0x000fe200078e00ff */
[----:B------:R-:W-:Y:S01]  /*0a00*/  ISETP.GE.U32.AND P0, PT, R16, UR4, PT ;  /* 0x0000000410007c0c */ /* 0x000fe2000bf06070 */
[----:B------:R-:W-:Y:S02]  /*0a10*/  IMAD.MOV.U32 R100, RZ, RZ, -0x1 ;  /* 0xffffffffff647424 */ /* 0x000fe400078e00ff */
[----:B------:R-:W-:Y:S01]  /*0a20*/  IMAD.MOV.U32 R99, RZ, RZ, -0x1 ;  /* 0xffffffffff637424 */ /* 0x000fe200078e00ff */
[----:B------:R-:W-:-:S13]  /*0a30*/  ISETP.GE.U32.AND.EX P0, PT, R17, UR5, PT, P0 ;  /* 0x0000000511007c0c */ /* 0x000fda000bf06100 */
[----:B------:R-:W-:Y:S05]  /*0a40*/  @P0 BRA `(.L_x_8) ;  /* 0x0000000400280947 */ /* 0x000fea0003800000 */
[----:B------:R-:W0:Y:S01]  /*0a50*/  LDC.64 R22, c[0x0][0x628] ;  /* 0x00018a00ff167b82 */ /* 0x000e220000000a00 */
[----:B------:R-:W-:Y:S02]  /*0a60*/  IMAD.MOV.U32 R10, RZ, RZ, R16 ;  /* 0x000000ffff0a7224 */ /* 0x000fe400078e0010 */
[----:B------:R-:W-:-:S05]  /*0a70*/  IMAD.MOV.U32 R11, RZ, RZ, R17 ;  /* 0x000000ffff0b7224 */ /* 0x000fca00078e0011 */
[----:B------:R-:W1:Y:S08]  /*0a80*/  LDC R8, c[0x0][0x630] ;  /* 0x00018c00ff087b82 */ /* 0x000e700000000800 */
[----:B------:R-:W2:Y:S01]  /*0a90*/  LDC.64 R24, c[0x0][0x620] ;  /* 0x00018800ff187b82 */ /* 0x000ea20000000a00 */
[----:B0-----:R-:W-:-:S04]  /*0aa0*/  ISETP.NE.U32.AND P0, PT, R22, RZ, PT ;  /* 0x000000ff1600720c */ /* 0x001fc80003f05070 */
[----:B------:R-:W-:-:S13]  /*0ab0*/  ISETP.NE.AND.EX P0, PT, R23, RZ, PT, P0 ;  /* 0x000000ff1700720c */ /* 0x000fda0003f05300 */
[----:B-12---:R-:W-:Y:S05]  /*0ac0*/  @!P0 BRA `(.L_x_9) ;  /* 0x0000000000288947 */ /* 0x006fea0003800000 */
[----:B------:R-:W0:Y:S02]  /*0ad0*/  LDC R3, c[0x0][0x634] ;  /* 0x00018d00ff037b82 */ /* 0x000e240000000800 */
[----:B0-----:R-:W-:-:S05]  /*0ae0*/  IADD3 R3, P0, R16, R3, RZ ;  /* 0x0000000310037210 */ /* 0x001fca0007f1e0ff */
[----:B------:R-:W-:-:S04]  /*0af0*/  IMAD.X R21, RZ, RZ, R17, P0 ;  /* 0x000000ffff157224 */ /* 0x000fc800000e0611 */
[----:B------:R-:W-:-:S04]  /*0b00*/  IMAD.WIDE.U32 R10, R21, R22, RZ ;  /* 0x00000016150a7225 */ /* 0x000fc800078e00ff */
[----:B------:R-:W-:-:S04]  /*0b10*/  IMAD.WIDE.U32 R12, P0, R3, R23, R10 ;  /* 0x00000017030c7225 */ /* 0x000fc8000780000a */
[----:B------:R-:W-:-:S04]  /*0b20*/  IMAD.WIDE.U32 R10, R3, R22, RZ ;  /* 0x00000016030a7225 */ /* 0x000fc800078e00ff */
[----:B------:R-:W-:Y:S01]  /*0b30*/  IMAD.X R15, RZ, RZ, RZ, P0 ;  /* 0x000000ffff0f7224 */ /* 0x000fe200000e06ff */
[----:B------:R-:W-:Y:S01]  /*0b40*/  IADD3 RZ, P0, R11, R12, RZ ;  /* 0x0000000c0bff7210 */ /* 0x000fe20007f1e0ff */
[----:B------:R-:W-:-:S04]  /*0b50*/  IMAD.MOV.U32 R14, RZ, RZ, R13 ;  /* 0x000000ffff0e7224 */ /* 0x000fc800078e000d */
[----:B------:R-:W-:-:S08]  /*0b60*/  IMAD.WIDE.U32.X R10, R21, R23, R14, P0 ;  /* 0x00000017150a7225 */ /* 0x000fd000000e040e */
.L_x_9:
[----:B------:R-:W0:Y:S01]  /*0b70*/  LDC.64 R28, c[0x0][0x640] ;  /* 0x00019000ff1c7b82 */ /* 0x000e220000000a00 */
[-CC-:B------:R-:W-:Y:S01]  /*0b80*/  SHF.R.U64 R99, R10, R8.reuse, R11.reuse ;  /* 0x000000080a637219 */ /* 0x180fe2000000120b */
[----:B------:R-:W-:Y:S01]  /*0b90*/  IMAD.MOV.U32 R23, RZ, RZ, 0x1 ;  /* 0x00000001ff177424 */ /* 0x000fe200078e00ff */
[----:B------:R-:W-:Y:S02]  /*0ba0*/  SHF.R.U32.HI R3, RZ, R8, R11 ;  /* 0x00000008ff037219 */ /* 0x000fe4000001160b */
[----:B------:R-:W-:-:S03]  /*0bb0*/  IADD3 R5, P0, RZ, -R99, RZ ;  /* 0x80000063ff057210 */ /* 0x000fc60007f1e0ff */
[----:B------:R-:W1:Y:S02]  /*0bc0*/  LDC R12, c[0x0][0x618] ;  /* 0x00018600ff0c7b82 */ /* 0x000e640000000800 */
[----:B------:R-:W-:Y:S02]  /*0bd0*/  IMAD.X R3, RZ, RZ, ~R3, P0 ;  /* 0x000000ffff037224 */ /* 0x000fe400000e0e03 */
[----:B------:R-:W-:-:S04]  /*0be0*/  IMAD.WIDE.U32 R10, R5, R24, R16 ;  /* 0x00000018050a7225 */ /* 0x000fc800078e0010 */
[----:B------:R-:W2:Y:S01]  /*0bf0*/  LDC R22, c[0x0][0x608] ;  /* 0x00018200ff167b82 */ /* 0x000ea20000000800 */
[----:B------:R-:W-:Y:S02]  /*0c00*/  IMAD R8, R3, R24, RZ ;  /* 0x0000001803087224 */ /* 0x000fe400078e02ff */
[----:B------:R-:W-:Y:S02]  /*0c10*/  IMAD.MOV.U32 R3, RZ, RZ, -0x1 ;  /* 0xffffffffff037424 */ /* 0x000fe400078e00ff */
[----:B------:R-:W-:-:S03]  /*0c20*/  IMAD R5, R5, R25, R8 ;  /* 0x0000001905057224 */ /* 0x000fc600078e0208 */
[----:B------:R-:W3:Y:S01]  /*0c30*/  LDC R26, c[0x0][0x658] ;  /* 0x00019600ff1a7b82 */ /* 0x000ee20000000800 */
[----:B------:R-:W-:Y:S01]  /*0c40*/  IMAD.IADD R5, R11, 0x1, R5 ;  /* 0x000000010b057824 */ /* 0x000fe200078e0205 */
[----:B0-----:R-:W-:-:S04]  /*0c50*/  ISETP.NE.U32.AND P0, PT, R28, RZ, PT ;  /* 0x000000ff1c00720c */ /* 0x001fc80003f05070 */
[----:B------:R-:W-:Y:S02]  /*0c60*/  ISETP.NE.AND.EX P0, PT, R29, RZ, PT, P0 ;  /* 0x000000ff1d00720c */ /* 0x000fe40003f05300 */
[----:B------:R-:W0:Y:S01]  /*0c70*/  LDC R24, c[0x0][0x600] ;  /* 0x00018000ff187b82 */ /* 0x000e220000000800 */
[-CC-:B-1----:R-:W-:Y:S02]  /*0c80*/  SHF.R.U64 R14, R10, R12.reuse, R5.reuse ;  /* 0x0000000c0a0e7219 */ /* 0x182fe40000001205 */
[----:B------:R-:W-:-:S05]  /*0c90*/  SHF.R.U32.HI R5, RZ, R12, R5 ;  /* 0x0000000cff057219 */ /* 0x000fca0000011605 */
[----:B------:R-:W1:Y:S01]  /*0ca0*/  LDC R15, c[0x0][0x648] ;  /* 0x00019200ff0f7b82 */ /* 0x000e620000000800 */
[-CC-:B--2---:R-:W-:Y:S02]  /*0cb0*/  SHF.R.U64 R27, R14, R22.reuse, R5.reuse ;  /* 0x000000160e1b7219 */ /* 0x184fe40000001205 */
[----:B------:R-:W-:Y:S01]  /*0cc0*/  SHF.R.U32.HI R5, RZ, R22, R5 ;  /* 0x00000016ff057219 */ /* 0x000fe20000011605 */
[----:B------:R-:W-:-:S04]  /*0cd0*/  IMAD R22, R9, R20, R4 ;  /* 0x0000001409167224 */ /* 0x000fc800078e0204 */
[----:B------:R-:W2:Y:S01]  /*0ce0*/  LDC R21, c[0x0][0x638] ;  /* 0x00018e00ff157b82 */ /* 0x000ea20000000800 */
[-CC-:B---3--:R-:W-:Y:S02]  /*0cf0*/  SHF.R.U64 R20, R27, R26.reuse, R5.reuse ;  /* 0x0000001a1b147219 */ /* 0x188fe40000001205 */
[-C--:B------:R-:W-:Y:S02]  /*0d00*/  SHF.L.U32 R3, R3, R26.reuse, RZ ;  /* 0x0000001a03037219 */ /* 0x080fe400000006ff */
[----:B------:R-:W-:Y:S01]  /*0d10*/  SHF.R.U32.HI R5, RZ, R26, R5 ;  /* 0x0000001aff057219 */ /* 0x000fe20000011605 */
[----:B------:R-:W-:Y:S01]  /*0d20*/  IMAD.MOV.U32 R4, RZ, RZ, R20 ;  /* 0x000000ffff047224 */ /* 0x000fe200078e0014 */
[----:B------:R-:W-:Y:S01]  /*0d30*/  LOP3.LUT R12, RZ, R3, RZ, 0x33, !PT ;  /* 0x00000003ff0c7212 */ /* 0x000fe200078e33ff */
[----:B------:R-:W3:Y:S01]  /*0d40*/  LDC R25, c[0x0][0x610] ;  /* 0x00018400ff197b82 */ /* 0x000ee20000000800 */
[----:B------:R-:W-:Y:S05]  /*0d50*/  @!P0 BRA `(.L_x_10) ;  /* 0x0000000000288947 */ /* 0x000fea0003800000 */
[----:B------:R-:W4:Y:S02]  /*0d60*/  LDC R3, c[0x0][0x64c] ;  /* 0x00019300ff037b82 */ /* 0x000f240000000800 */
[----:B----4-:R-:W-:-:S05]  /*0d70*/  IADD3 R3, P0, R20, R3, RZ ;  /* 0x0000000314037210 */ /* 0x010fca0007f1e0ff */
        /* <DEDUP_REMOVED lines=8> */
.L_x_10:
[----:B-1----:R-:W-:Y:S01]  /*0e00*/  SHF.R.U64 R4, R4, R15, R5 ;  /* 0x0000000f04047219 */ /* 0x002fe20000001205 */
[----:B0-----:R-:W-:Y:S01]  /*0e10*/  VIADD R5, R24, 0xffffffff ;  /* 0xffffffff18057836 */ /* 0x001fe20000000000 */
[----:B------:R-:W-:Y:S02]  /*0e20*/  SHF.L.U32 R3, R23, R26, RZ ;  /* 0x0000001a17037219 */ /* 0x000fe400000006ff */
[----:B------:R-:W-:Y:S01]  /*0e30*/  LOP3.LUT R12, R27, R12, RZ, 0xc0, !PT ;  /* 0x0000000c1b0c7212 */ /* 0x000fe200078ec0ff */
[----:B------:R-:W-:Y:S01]  /*0e40*/  IMAD.MOV R8, RZ, RZ, -R4 ;  /* 0x000000ffff087224 */ /* 0x000fe200078e0a04 */
[----:B------:R-:W-:-:S03]  /*0e50*/  SEL R7, R7, R22, !P1 ;  /* 0x0000001607077207 */ /* 0x000fc60004800000 */
[----:B------:R-:W-:Y:S01]  /*0e60*/  IMAD R12, R3, R4, R12 ;  /* 0x00000004030c7224 */ /* 0x000fe200078e020c */
[----:B------:R-:W-:Y:S01]  /*0e70*/  LOP3.LUT R4, R14, R5, RZ, 0xc0, !PT ;  /* 0x000000050e047212 */ /* 0x000fe200078ec0ff */
[----:B--2---:R-:W-:Y:S02]  /*0e80*/  IMAD R3, R8, R21, R20 ;  /* 0x0000001508037224 */ /* 0x004fe400078e0214 */
[----:B---3--:R-:W-:Y:S02]  /*0e90*/  IMAD R7, R12, R25, R7 ;  /* 0x000000190c077224 */ /* 0x008fe400078e0207 */
[----:B------:R-:W-:Y:S02]  /*0ea0*/  IMAD.MOV.U32 R5, RZ, RZ, 0x1 ;  /* 0x00000001ff057424 */ /* 0x000fe400078e00ff */
[----:B------:R-:W-:-:S03]  /*0eb0*/  IMAD R4, R3, R24, R4 ;  /* 0x0000001803047224 */ /* 0x000fc600078e0204 */
[----:B------:R-:W-:Y:S02]  /*0ec0*/  PRMT R3, R5, 0x7610, R3 ;  /* 0x0000761005037816 */ /* 0x000fe40000000003 */
[----:B------:R-:W-:Y:S02]  /*0ed0*/  SEL R100, R4, R7, !P1 ;  /* 0x0000000704647207 */ /* 0x000fe40004800000 */
[----:B------:R-:W-:-:S07]  /*0ee0*/  SEL R101, R7, R4, !P1 ;  /* 0x0000000407657207 */ /* 0x000fce0004800000 */
.L_x_8:
[----:B------:R-:W-:-:S08]  /*0ef0*/  NOP ;  /* 0x0000000000007918 */ /* 0x000fd00000000000 */
[----:B------:R-:W0:Y:S02]  /*0f00*/  USETMAXREG.TRY_ALLOC.CTAPOOL UP0, 0xe8 ;  /* 0x000000e8000079c8 */ /* 0x000e240008000600 */
[----:B0-----:R-:W-:-:S13]  /*0f10*/  PLOP3.LUT P0, PT, PT, PT, UP0, 0x80, 0x0 ;  /* 0x000000000000781c */ /* 0x001fda0003f0f008 */
[----:B------:R-:W-:Y:S05]  /*0f20*/  @!P0 BRA `(.L_x_8) ;  /* 0xfffffffc00f08947 */ /* 0x000fea000383ffff */
[----:B------:R-:W-:Y:S01]  /*0f30*/  ULDC.64 UR4, c[0x0][0x598] ;  /* 0x0001660000047ab9 */ /* 0x000fe20000000a00 */
[----:B------:R-:W-:Y:S01]  /*0f40*/  ULDC.64 UR38, c[0x0][0x208] ;  /* 0x0000820000267ab9 */ /* 0x000fe20000000a00 */
[----:B------:R-:W-:-:S04]  /*0f50*/  ISETP.NE.U32.AND P0, PT, RZ, UR4, PT ;  /* 0x00000004ff007c0c */ /* 0x000fc8000bf05070 */
[----:B------:R-:W-:-:S13]  /*0f60*/  ISETP.NE.AND.EX P0, PT, RZ, UR5, PT, P0 ;  /* 0x00000005ff007c0c */ /* 0x000fda000bf05300 */
[----:B------:R-:W-:Y:S05]  /*0f70*/  @!P0 BRA `(.L_x_11) ;  /* 0x00000000001c8947 */ /* 0x000fea0003800000 */
[----:B------:R-:W0:Y:S02]  /*0f80*/  LDC.64 R4, c[0x0][0x598] ;  /* 0x00016600ff047b82 */ /* 0x000e240000000a00 */
[----:B0-----:R-:W2:Y:S02]  /*0f90*/  LDG.E.64 R4, desc[UR38][R4.64] ;  /* 0x0000002604047981 */ /* 0x001ea4000c1e1b00 */
[----:B--2---:R-:W-:-:S04]  /*0fa0*/  ISETP.NE.U32.AND P0, PT, R4, RZ, PT ;  /* 0x000000ff0400720c */ /* 0x004fc80003f05070 */
[----:B------:R-:W-:-:S13]  /*0fb0*/  ISETP.NE.AND.EX P0, PT, R5, RZ, PT, P0 ;  /* 0x000000ff0500720c */ /* 0x000fda0003f05300 */
[----:B------:R-:W-:Y:S05]  /*0fc0*/  @!P0 BRA `(.L_x_11) ;  /* 0x0000000000088947 */ /* 0x000fea0003800000 */
[----:B------:R0:W5:Y:S01]  /*0fd0*/  LD.E R88, desc[UR38][R4.64] ;  /* 0x0000002604587980 */ /* 0x000162000c101900 */
[----:B------:R-:W-:Y:S05]  /*0fe0*/  BRA `(.L_x_12) ;  /* 0x0000000000247947 */ /* 0x000fea0003800000 */
.L_x_11:
[----:B------:R-:W-:Y:S02]  /*0ff0*/  ULDC.64 UR4, c[0x0][0x588] ;  /* 0x0001620000047ab9 */ /* 0x000fe40000000a00 */
[----:B------:R-:W-:-:S04]  /*1000*/  ISETP.NE.U32.AND P0, PT, RZ, UR4, PT ;  /* 0x00000004ff007c0c */ /* 0x000fc8000bf05070 */
[----:B------:R-:W-:-:S13]  /*1010*/  ISETP.NE.AND.EX P0, PT, RZ, UR5, PT, P0 ;  /* 0x00000005ff007c0c */ /* 0x000fda000bf05300 */
[----:B------:R-:W-:Y:S05]  /*1020*/  @!P0 BRA `(.L_x_13) ;  /* 0x00000000000c8947 */ /* 0x000fea0003800000 */
[----:B------:R-:W0:Y:S02]  /*1030*/  LDC.64 R88, c[0x0][0x588] ;  /* 0x00016200ff587b82 */ /* 0x000e240000000a00 */
[----:B0-----:R1:W5:Y:S01]  /*1040*/  LDG.E R88, desc[UR38][R88.64] ;  /* 0x0000002658587981 */ /* 0x001362000c1e1900 */
[----:B------:R-:W-:Y:S05]  /*1050*/  BRA `(.L_x_12) ;  /* 0x0000000000087947 */ /* 0x000fea0003800000 */
.L_x_13:
[----:B------:R-:W-:Y:S02]  /*1060*/  ULDC UR4, c[0x0][0x580] ;  /* 0x0001600000047ab9 */ /* 0x000fe40000000800 */
[----:B------:R-:W-:-:S07]  /*1070*/  IMAD.U32 R88, RZ, RZ, UR4 ;  /* 0x00000004ff587e24 */ /* 0x000fce000f8e00ff */
.L_x_12:
[----:B------:R-:W-:Y:S02]  /*1080*/  ULDC.64 UR4, c[0x0][0x5a0] ;  /* 0x0001680000047ab9 */ /* 0x000fe40000000a00 */
[----:B------:R-:W-:-:S04]  /*1090*/  ISETP.NE.U32.AND P0, PT, RZ, UR4, PT ;  /* 0x00000004ff007c0c */ /* 0x000fc8000bf05070 */
[----:B------:R-:W-:-:S13]  /*10a0*/  ISETP.NE.AND.EX P0, PT, RZ, UR5, PT, P0 ;  /* 0x00000005ff007c0c */ /* 0x000fda000bf05300 */
[----:B------:R-:W-:Y:S05]  /*10b0*/  @!P0 BRA `(.L_x_14) ;  /* 0x00000000001c8947 */ /* 0x000fea0003800000 */
[----:B0-----:R-:W0:Y:S02]  /*10c0*/  LDC.64 R4, c[0x0][0x5a0] ;  /* 0x00016800ff047b82 */ /* 0x001e240000000a00 */
[----:B0-----:R-:W2:Y:S02]  /*10d0*/  LDG.E.64 R4, desc[UR38][R4.64] ;  /* 0x0000002604047981 */ /* 0x001ea4000c1e1b00 */
[----:B--2---:R-:W-:-:S04]  /*10e0*/  ISETP.NE.U32.AND P0, PT, R4, RZ, PT ;  /* 0x000000ff0400720c */ /* 0x004fc80003f05070 */
[----:B------:R-:W-:-:S13]  /*10f0*/  ISETP.NE.AND.EX P0, PT, R5, RZ, PT, P0 ;  /* 0x000000ff0500720c */ /* 0x000fda0003f05300 */
[----:B------:R-:W-:Y:S05]  /*1100*/  @!P0 BRA `(.L_x_14) ;  /* 0x0000000000088947 */ /* 0x000fea0003800000 */
[----:B-1----:R0:W5:Y:S01]  /*1110*/  LD.E R89, desc[UR38][R4.64] ;  /* 0x0000002604597980 */ /* 0x002162000c101900 */
[----:B------:R-:W-:Y:S05]  /*1120*/  BRA `(.L_x_15) ;  /* 0x0000000000247947 */ /* 0x000fea0003800000 */
.L_x_14:
[----:B------:R-:W-:Y:S02]  /*1130*/  ULDC.64 UR4, c[0x0][0x590] ;  /* 0x0001640000047ab9 */ /* 0x000fe40000000a00 */
[----:B------:R-:W-:-:S04]  /*1140*/  ISETP.NE.U32.AND P0, PT, RZ, UR4, PT ;  /* 0x00000004ff007c0c */ /* 0x000fc8000bf05070 */
[----:B------:R-:W-:-:S13]  /*1150*/  ISETP.NE.AND.EX P0, PT, RZ, UR5, PT, P0 ;  /* 0x00000005ff007c0c */ /* 0x000fda000bf05300 */
[----:B------:R-:W-:Y:S05]  /*1160*/  @!P0 BRA `(.L_x_16) ;  /* 0x00000000000c8947 */ /* 0x000fea0003800000 */
[----:B0-----:R-:W1:Y:S02]  /*1170*/  LDC.64 R4, c[0x0][0x590] ;  /* 0x00016400ff047b82 */ /* 0x001e640000000a00 */
[----:B-1----:R1:W5:Y:S01]  /*1180*/  LDG.E R89, desc[UR38][R4.64] ;  /* 0x0000002604597981 */ /* 0x002362000c1e1900 */
[----:B------:R-:W-:Y:S05]  /*1190*/  BRA `(.L_x_15) ;  /* 0x0000000000087947 */ /* 0x000fea0003800000 */
.L_x_16:
[----:B------:R-:W-:Y:S02]  /*11a0*/  ULDC UR4, c[0x0][0x584] ;  /* 0x0001610000047ab9 */ /* 0x000fe40000000800 */
[----:B-1----:R-:W-:-:S07]  /*11b0*/  IMAD.U32 R89, RZ, RZ, UR4 ;  /* 0x00000004ff597e24 */ /* 0x002fce000f8e00ff */
.L_x_15:
[----:B------:R-:W-:-:S13]  /*11c0*/  LOP3.LUT P0, RZ, R3, 0xff, RZ, 0xc0, !PT ;  /* 0x000000ff03ff7812 */ /* 0x000fda000780c0ff */
[----:B------:R-:W-:Y:S05]  /*11d0*/  @!P0 EXIT ;  /* 0x000000000000894d */ /* 0x000fea0003800000 */
[----:B------:R-:W2:Y:S01]  /*11e0*/  LDC R92, c[0x0][0x658] ;  /* 0x00019600ff5c7b82 */ /* 0x000ea20000000800 */
[----:B------:R-:W-:Y:S01]  /*11f0*/  ULDC.64 UR6, c[0x0][0x288] ;  /* 0x0000a20000067ab9 */ /* 0x000fe20000000a00 */
[----:B------:R-:W-:Y:S01]  /*1200*/  LOP3.LUT R6, R6, 0x1, RZ, 0xc0, !PT ;  /* 0x0000000106067812 */ /* 0x000fe200078ec0ff */
[----:B------:R-:W-:Y:S01]  /*1210*/  UIADD3 UR4, UR7, 0x3f, URZ ;  /* 0x0000003f07047890 */ /* 0x000fe2000fffe03f */
[----:B------:R-:W-:Y:S01]  /*1220*/  SHF.R.U32.HI R3, RZ, 0x2, R94 ;  /* 0x00000002ff037819 */ /* 0x000fe2000001165e */
[----:B01----:R-:W-:Y:S01]  /*1230*/  IMAD.MOV.U32 R5, RZ, RZ, -0x1 ;  /* 0xffffffffff057424 */ /* 0x003fe200078e00ff */
[----:B------:R-:W-:Y:S01]  /*1240*/  SHF.R.U32.HI R0, RZ, 0x1, R0 ;  /* 0x00000001ff007819 */ /* 0x000fe20000011600 */
[----:B------:R-:W-:Y:S01]  /*1250*/  USHF.R.S32.HI UR5, URZ, 0x1f, UR4 ;  /* 0x0000001f3f057899 */ /* 0x000fe20008011404 */
[----:B------:R-:W0:Y:S01]  /*1260*/  LDC.64 R90, c[0x0][0x5c8] ;  /* 0x00017200ff5a7b82 */ /* 0x000e220000000a00 */
[----:B------:R-:W-:Y:S01]  /*1270*/  IMAD.SHL.U32 R22, R6, 0x40, RZ ;  /* 0x0000004006167824 */ /* 0x000fe200078e00ff */
[----:B------:R-:W-:Y:S01]  /*1280*/  LOP3.LUT R3, R3, 0x7, RZ, 0xc0, !PT ;  /* 0x0000000703037812 */ /* 0x000fe200078ec0ff */
[----:B------:R-:W-:Y:S01]  /*1290*/  ULEA.HI UR5, UR5, UR4, URZ, 0x6 ;  /* 0x0000000405057291 */ /* 0x000fe2000f8f303f */
[----:B------:R-:W-:Y:S01]  /*12a0*/  LOP3.LUT R0, R0, 0x30, RZ, 0xc0, !PT ;  /* 0x0000003000007812 */ /* 0x000fe200078ec0ff */
[----:B------:R-:W-:Y:S01]  /*12b0*/  IMAD.MOV.U32 R7, RZ, RZ, 0x1 ;  /* 0x00000001ff077424 */ /* 0x000fe200078e00ff */
[--C-:B------:R-:W-:Y:S01]  /*12c0*/  LOP3.LUT R22, R22, 0x40, R3.reuse, 0xe2, !PT ;  /* 0x0000004016167812 */ /* 0x100fe200078ee203 */
[----:B------:R-:W-:Y:S01]  /*12d0*/  USHF.R.S32.HI UR43, URZ, 0x6, UR5 ;  /* 0x000000063f2b7899 */ /* 0x000fe20008011405 */
[----:B------:R-:W1:Y:S01]  /*12e0*/  LDC R96, c[0x0][0x600] ;  /* 0x00018000ff607b82 */ /* 0x000e620000000800 */
[----:B------:R-:W-:Y:S01]  /*12f0*/  IADD3 R3, RZ, -R0, -R3 ;  /* 0x80000000ff037210 */ /* 0x000fe20007ffe803 */
[----:B------:R-:W-:Y:S01]  /*1300*/  IMAD.U32 R4, RZ, RZ, UR6 ;  /* 0x00000006ff047e24 */ /* 0x000fe2000f8e00ff */
[C---:B------:R-:W-:Y:S01]  /*1310*/  LOP3.LUT R93, R94.reuse, 0x3, RZ, 0xc0, !PT ;  /* 0x000000035e5d7812 */ /* 0x040fe200078ec0ff */
[----:B------:R-:W-:Y:S01]  /*1320*/  UISETP.LT.AND UP0, UPT, UR43, 0x1, UPT ;  /* 0x000000012b00788c */ /* 0x000fe2000bf01270 */
[----:B------:R-:W-:Y:S01]  /*1330*/  LOP3.LUT R95, R94, 0x80, RZ, 0xc0, !PT ;  /* 0x000000805e5f7812 */ /* 0x000fe200078ec0ff */
[----:B------:R-:W-:Y:S01]  /*1340*/  IMAD R3, R6, -0x40, R3 ;  /* 0xffffffc006037824 */ /* 0x000fe200078e0203 */
[----:B------:R-:W-:Y:S01]  /*1350*/  ULDC UR4, c[0x0][0x284] ;  /* 0x0000a10000047ab9 */ /* 0x000fe20000000800 */
[----:B--2---:R-:W-:Y:S01]  /*1360*/  SHF.L.U32 R5, R5, R92, RZ ;  /* 0x0000005c05057219 */ /* 0x004fe200000006ff */
[----:B------:R-:W-:Y:S01]  /*1370*/  USEL UR44, UR43, 0x1, UP0 ;  /* 0x000000012b2c7887 */ /* 0x000fe20008000000 */
[----:B------:R-:W-:Y:S01]  /*1380*/  IMAD R93, R93, -0x2, R4 ;  /* 0xfffffffe5d5d7824 */ /* 0x000fe200078e0204 */
[----:B------:R-:W-:Y:S01]  /*1390*/  LOP3.LUT R22, R22, R0, RZ, 0xfc, !PT ;  /* 0x0000000016167212 */ /* 0x000fe200078efcff */
[----:B------:R-:W-:Y:S01]  /*13a0*/  IMAD.SHL.U32 R94, R94, 0x2, RZ ;  /* 0x000000025e5e7824 */ /* 0x000fe200078e00ff */
[----:B------:R-:W-:Y:S01]  /*13b0*/  SHF.L.U32 R92, R7, R92, RZ ;  /* 0x0000005c075c7219 */ /* 0x000fe200000006ff */
[----:B------:R-:W-:Y:S01]  /*13c0*/  VIADD R98, R3, UR4 ;  /* 0x0000000403627c36 */ /* 0x000fe20008000000 */
[----:B------:R-:W-:Y:S01]  /*13d0*/  LOP3.LUT R103, R18, 0x1, RZ, 0xfc, !PT ;  /* 0x0000000112677812 */ /* 0x000fe200078efcff */
[----:B------:R-:W-:Y:S01]  /*13e0*/  IMAD.MOV.U32 R23, RZ, RZ, RZ ;  /* 0x000000ffff177224 */ /* 0x000fe200078e00ff */
[C---:B0-----:R-:W-:Y:S01]  /*13f0*/  SHF.L.U64.HI R91, R90.reuse, 0x3, R91 ;  /* 0x000000035a5b7819 */ /* 0x041fe2000001025b */
[----:B------:R-:W-:Y:S01]  /*1400*/  IMAD.SHL.U32 R90, R90, 0x8, RZ ;  /* 0x000000085a5a7824 */ /* 0x000fe200078e00ff */
[----:B------:R-:W-:Y:S01]  /*1410*/  SHF.R.U32.HI R95, RZ, 0x7, R95 ;  /* 0x00000007ff5f7819 */ /* 0x000fe2000001165f */
[----:B------:R-:W-:Y:S01]  /*1420*/  UIADD3 UR44, UR43, -UR44, URZ ;  /* 0x8000002c2b2c7290 */ /* 0x000fe2000fffe03f */
[----:B------:R-:W-:Y:S01]  /*1430*/  LOP3.LUT R97, RZ, R5, RZ, 0x33, !PT ;  /* 0x00000005ff617212 */ /* 0x000fe200078e33ff */
[----:B------:R-:W-:Y:S01]  /*1440*/  UMOV UR40, URZ ;  /* 0x0000003f00287c82 */ /* 0x000fe20008000000 */
[----:B------:R-:W-:Y:S01]  /*1450*/  UMOV UR41, URZ ;  /* 0x0000003f00297c82 */ /* 0x000fe20008000000 */
[----:B-1----:R-:W-:-:S08]  /*1460*/  VIADD R96, R96, 0xffffffff ;  /* 0xffffffff60607836 */ /* 0x002fd00000000000 */
.L_x_164:
[----:B0-----:R-:W0:Y:S01]  /*1470*/  SHFL.IDX PT, R0, R95, RZ, 0x1f ;  /* 0x00001fff5f007589 */ /* 0x001e2200000e0000 */
[----:B-1----:R-:W1:Y:S01]  /*1480*/  S2UR UR7, SR_CgaCtaId ;  /* 0x00000000000779c3 */ /* 0x002e620000008800 */
[----:B------:R-:W-:Y:S01]  /*1490*/  UMOV UR6, 0x400 ;  /* 0x0000040000067882 */ /* 0x000fe20000000000 */
[----:B0-----:R-:W-:Y:S01]  /*14a0*/  R2UR UR4, R0 ;  /* 0x00000000000472ca */ /* 0x001fe200000e0000 */
[----:B-1----:R-:W-:-:S12]  /*14b0*/  ULEA UR6, UR7, UR6, 0x18 ;  /* 0x0000000607067291 */ /* 0x002fd8000f8ec03f */
[----:B------:R-:W-:-:S04]  /*14c0*/  ULEA.HI UR5, UR4, UR4, URZ, 0x1 ;  /* 0x0000000404057291 */ /* 0x000fc8000f8f083f */
[----:B------:R-:W-:-:S04]  /*14d0*/  ULOP3.LUT UR5, UR5, 0x7fffe, URZ, 0xc0, !UPT ;  /* 0x0007fffe05057892 */ /* 0x000fc8000f8ec03f */
[----:B------:R-:W-:-:S03]  /*14e0*/  UIADD3 UR5, UR4, -UR5, URZ ;  /* 0x8000000504057290 */ /* 0x000fc6000fffe03f */
[----:B------:R-:W-:Y:S01]  /*14f0*/  ULDC UR4, c[0x0][0x28c] ;  /* 0x0000a30000047ab9 */ /* 0x000fe20000000800 */
[----:B------:R-:W-:Y:S01]  /*1500*/  ULEA UR5, UR5, UR6, 0xd ;  /* 0x0000000605057291 */ /* 0x000fe2000f8e683f */
[----:B------:R-:W-:-:S03]  /*1510*/  ISETP.LT.AND P0, PT, RZ, UR4, PT ;  /* 0x00000004ff007c0c */ /* 0x000fc6000bf01270 */
[----:B------:R-:W-:-:S04]  /*1520*/  UIADD3 UR5, UR5, 0x180, URZ ;  /* 0x0000018005057890 */ /* 0x000fc8000fffe03f */
[----:B------:R-:W-:-:S04]  /*1530*/  USHF.R.U32.HI UR5, URZ, 0x4, UR5 ;  /* 0x000000043f057899 */ /* 0x000fc80008011605 */
[----:B------:R-:W-:-:S04]  /*1540*/  ULOP3.LUT UR5, UR5, 0x3fff, URZ, 0xc0, !UPT ;  /* 0x00003fff05057892 */ /* 0x000fc8000f8ec03f */
[----:B------:R-:W-:Y:S01]  /*1550*/  ULOP3.LUT UR45, UR5, 0x10000, URZ, 0xfc, !UPT ;  /* 0x00010000052d7892 */ /* 0x000fe2000f8efc3f */
[----:B--2345:R-:W-:Y:S11]  /*1560*/  @P0 BRA `(.L_x_17) ;  /* 0x0000000000400947 */ /* 0x03cff60003800000 */
[----:B------:R-:W-:Y:S01]  /*1570*/  MOV R0, 0x0 ;  /* 0x0000000000007802 */ /* 0x000fe20000000f00 */
[----:B------:R-:W-:Y:S01]  /*1580*/  ULDC.64 UR4, c[0x4][0x68] ;  /* 0x01001a0000047ab9 */ /* 0x000fe20000000a00 */
[----:B------:R-:W-:Y:S01]  /*1590*/  ULDC.64 UR6, c[0x4][0x8] ;  /* 0x0100020000067ab9 */ /* 0x000fe20000000a00 */
[----:B------:R-:W-:Y:S01]  /*15a0*/  IMAD.U32 R4, RZ, RZ, UR4 ;  /* 0x00000004ff047e24 */ /* 0x000fe2000f8e00ff */
[----:B------:R0:W1:Y:S01]  /*15b0*/  LDC.64 R14, c[0x4][R0] ;  /* 0x01000000000e7b82 */ /* 0x0000620000000a00 */
[----:B------:R-:W-:Y:S01]  /*15c0*/  IMAD.U32 R5, RZ, RZ, UR5 ;  /* 0x00000005ff057e24 */ /* 0x000fe2000f8e00ff */
[----:B------:R-:W-:Y:S01]  /*15d0*/  ULDC.64 UR4, c[0x4][0x70] ;  /* 0x01001c0000047ab9 */ /* 0x000fe20000000a00 */
[----:B------:R-:W-:Y:S02]  /*15e0*/  IMAD.U32 R10, RZ, RZ, UR6 ;  /* 0x00000006ff0a7e24 */ /* 0x000fe4000f8e00ff */
[----:B------:R-:W-:Y:S02]  /*15f0*/  IMAD.U32 R6, RZ, RZ, UR4 ;  /* 0x00000004ff067e24 */ /* 0x000fe4000f8e00ff */
[----:B------:R-:W-:-:S02]  /*1600*/  IMAD.U32 R7, RZ, RZ, UR5 ;  /* 0x00000005ff077e24 */ /* 0x000fc4000f8e00ff */
[----:B------:R-:W-:Y:S02]  /*1610*/  IMAD.U32 R11, RZ, RZ, UR7 ;  /* 0x00000007ff0b7e24 */ /* 0x000fe4000f8e00ff */
[----:B------:R-:W-:Y:S02]  /*1620*/  IMAD.MOV.U32 R8, RZ, RZ, 0x1e1 ;  /* 0x000001e1ff087424 */ /* 0x000fe400078e00ff */
[----:B------:R-:W-:Y:S02]  /*1630*/  IMAD.MOV.U32 R12, RZ, RZ, 0x1 ;  /* 0x00000001ff0c7424 */ /* 0x000fe400078e00ff */
[----:B0-----:R-:W-:-:S07]  /*1640*/  IMAD.MOV.U32 R13, RZ, RZ, RZ ;  /* 0x000000ffff0d7224 */ /* 0x001fce00078e00ff */
[----:B------:R-:W-:-:S07]  /*1650*/  LEPC R20, `(.L_x_17) ;  /* 0x000000001014794e */ /* 0x000fce0000000000 */
[----:B-1---5:R-:W-:Y:S05]  /*1660*/  CALL.ABS.NOINC R14 ;  /* 0x000000000e007343 */ /* 0x022fea0003c00000 */
.L_x_17:
[----:B------:R-:W-:-:S13]  /*1670*/  ISETP.NE.AND P0, PT, R103, 0x3, PT ;  /* 0x000000036700780c */ /* 0x000fda0003f05270 */
[----:B------:R-:W-:Y:S05]  /*1680*/  @!P0 BRA `(.L_x_18) ;  /* 0x0000000000048947 */ /* 0x000fea0003800000 */
[----:B------:R-:W-:Y:S01]  /*1690*/  BPT.TRAP 0x1 ;  /* 0x000000040000795c */ /* 0x000fe20000300000 */
.L_x_18:
[----:B------:R-:W0:Y:S01]  /*16a0*/  S2UR UR5, SR_CgaCtaId ;  /* 0x00000000000579c3 */ /* 0x000e220000008800 */
[----:B------:R-:W-:Y:S01]  /*16b0*/  UMOV UR4, 0x400 ;  /* 0x0000040000047882 */ /* 0x000fe20000000000 */
[----:B------:R-:W-:Y:S02]  /*16c0*/  IMAD.U32 R0, RZ, RZ, UR40 ;  /* 0x00000028ff007e24 */ /* 0x000fe4000f8e00ff */
[----:B------:R-:W-:-:S03]  /*16d0*/  IMAD.U32 R3, RZ, RZ, UR41 ;  /* 0x00000029ff037e24 */ /* 0x000fc6000f8e00ff */
[----:B------:R-:W-:Y:S01]  /*16e0*/  SHF.L.U32 R0, R0, 0x1f, RZ ;  /* 0x0000001f00007819 */ /* 0x000fe200000006ff */
[----:B0-----:R-:W-:-:S06]  /*16f0*/  ULEA UR4, UR5, UR4, 0x18 ;  /* 0x0000000405047291 */ /* 0x001fcc000f8ec03f */
[----:B------:R-:W-:-:S04]  /*1700*/  IMAD.U32 R6, RZ, RZ, UR4 ;  /* 0x00000004ff067e24 */ /* 0x000fc8000f8e00ff */
[----:B------:R-:W-:-:S04]  /*1710*/  IMAD R3, R3, 0x8, R6 ;  /* 0x0000000803037824 */ /* 0x000fc800078e0206 */
[----:B------:R0:W1:Y:S01]  /*1720*/  SYNCS.PHASECHK.TRANS64.TRYWAIT P1, [R3+URZ], R0 ;  /* 0x00000000030075a7 */ /* 0x000062000802017f */
[----:B------:R-:W-:Y:S05]  /*1730*/  @!P0 BRA `(.L_x_19) ;  /* 0x0000000000048947 */ /* 0x000fea0003800000 */
[----:B------:R-:W-:Y:S01]  /*1740*/  BPT.TRAP 0x1 ;  /* 0x000000040000795c */ /* 0x000fe20000300000 */
.L_x_19:
[----:B------:R-:W-:-:S05]  /*1750*/  IMAD.U32 R4, RZ, RZ, UR44 ;  /* 0x0000002cff047e24 */ /* 0x000fca000f8e00ff */
[----:B------:R-:W-:Y:S01]  /*1760*/  ISETP.GE.AND P2, PT, R4, 0x1, PT ;  /* 0x000000010400780c */ /* 0x000fe20003f46270 */
[----:B-1----:R-:W-:-:S12]  /*1770*/  @P1 BRA `(.L_x_20) ;  /* 0x0000000000081947 */ /* 0x002fd80003800000 */
[----:B------:R-:W1:Y:S02]  /*1780*/  SYNCS.PHASECHK.TRANS64.TRYWAIT P1, [R3+URZ], R0 ;  /* 0x00000000030075a7 */ /* 0x000e64000802017f */
[----:B-1----:R-:W-:Y:S05]  /*1790*/  @!P1 BRA `(.L_x_21) ;  /* 0x0000006400f09947 */ /* 0x002fea0003800000 */
.L_x_20:
[----:B------:R-:W-:Y:S05]  /*17a0*/  WARPSYNC.ALL ;  /* 0x0000000000007948 */ /* 0x000fea0003800000 */
[----:B------:R-:W-:Y:S01]  /*17b0*/  R2UR UR4, R6 ;  /* 0x00000000060472ca */ /* 0x000fe200000e0000 */
[----:B------:R-:W-:Y:S01]  /*17c0*/  ULEA UR5, UR41, UR45, 0xa ;  /* 0x0000002d29057291 */ /* 0x000fe2000f8e503f */
[----:B------:R-:W-:Y:S01]  /*17d0*/  WARPGROUP.ARRIVE ;  /* 0x00000000000079c5 */ /* 0x000fe20000000000 */
[----:B------:R-:W-:Y:S01]  /*17e0*/  UMOV UR9, 0x40000040 ;  /* 0x4000004000097882 */ /* 0x000fe20000000000 */
[----:B------:R-:W-:-:S04]  /*17f0*/  UMOV UR11, 0x40000040 ;  /* 0x40000040000b7882 */ /* 0x000fc80000000000 */
[----:B------:R-:W-:-:S05]  /*1800*/  UMOV UR8, UR5 ;  /* 0x0000000500087c82 */ /* 0x000fca0008000000 */
[----:B------:R-:W-:-:S04]  /*1810*/  UIADD3 UR4, UR4, 0x1c180, URZ ;  /* 0x0001c18004047890 */ /* 0x000fc8000fffe03f */
[----:B------:R-:W-:-:S04]  /*1820*/  USHF.R.U32.HI UR4, URZ, 0x4, UR4 ;  /* 0x000000043f047899 */ /* 0x000fc80008011604 */
[----:B------:R-:W-:-:S04]  /*1830*/  ULOP3.LUT UR4, UR4, 0x3fff, URZ, 0xc0, !UPT ;  /* 0x00003fff04047892 */ /* 0x000fc8000f8ec03f */
[----:B------:R-:W-:-:S04]  /*1840*/  ULOP3.LUT UR4, UR4, 0x10000, URZ, 0xfc, !UPT ;  /* 0x0001000004047892 */ /* 0x000fc8000f8efc3f */
[----:B------:R-:W-:-:S07]  /*1850*/  ULEA UR6, UR41, UR4, 0xa ;  /* 0x0000000429067291 */ /* 0x000fce000f8e503f */
[----:B------:R-:W-:Y:S02]  /*1860*/  UMOV UR10, UR6 ;  /* 0x00000006000a7c82 */ /* 0x000fe40008000000 */
[----:B------:R-:W-:Y:S01]  /*1870*/  HGMMA.64x128x16.F32.BF16 R24, gdesc[UR8], RZ, !UPT, gsb0 ;  /* 0x01e00000081879f0 */ /* 0x000fe2000c0018ff */
[----:B------:R-:W-:Y:S02]  /*1880*/  UIADD3 UR8, UR5, 0x2, URZ ;  /* 0x0000000205087890 */ /* 0x000fe4000fffe03f */
[----:B------:R-:W-:Y:S01]  /*1890*/  UIADD3 UR10, UR6, 0x2, URZ ;  /* 0x00000002060a7890 */ /* 0x000fe2000fffe03f */
[----:B------:R-:W-:Y:S01]  /*18a0*/  UMOV UR9, 0x40000040 ;  /* 0x4000004000097882 */ /* 0x000fe20000000000 */
[----:B------:R-:W-:Y:S01]  /*18b0*/  UMOV UR11, 0x40000040 ;  /* 0x40000040000b7882 */ /* 0x000fe20000000000 */
[----:B------:R-:W-:Y:S02]  /*18c0*/  WARPGROUP.DEPBAR.LE gsb0, 0x0 ;  /* 0x00008000000079c5 */ /* 0x000fe40000010000 */
[----:B------:R-:W-:-:S06]  /*18d0*/  WARPGROUP.ARRIVE ;  /* 0x00000000000079c5 */ /* 0x000fcc0000000000 */
[----:B------:R-:W-:Y:S01]  /*18e0*/  HGMMA.64x128x16.F32.BF16 R24, gdesc[UR8], R24, gsb0 ;  /* 0x01e00000081879f0 */ /* 0x000fe20008001818 */
        /* <DEDUP_REMOVED lines=13> */
[----:B------:R-:W-:Y:S03]  /*19c0*/  HGMMA.64x128x16.F32.BF16 R24, gdesc[UR8], R24, gsb0 ;  /* 0x01e00000081879f0 */ /* 0x000fe60008001818 */
[----:B------:R-:W-:Y:S02]  /*19d0*/  WARPGROUP.DEPBAR.LE gsb0, 0x0 ;  /* 0x00008000000079c5 */ /* 0x000fe40000010000 */
[----:B------:R-:W-:Y:S05]  /*19e0*/  @!P2 BRA `(.L_x_22) ;  /* 0x000000040028a947 */ /* 0x000fea0003800000 */
[----:B------:R-:W-:Y:S01]  /*19f0*/  UIADD3 UR5, UR41, 0x1, URZ ;  /* 0x0000000129057890 */ /* 0x000fe2000fffe03f */
[----:B01----:R-:W-:Y:S02]  /*1a00*/  IMAD.U32 R0, RZ, RZ, UR44 ;  /* 0x0000002cff007e24 */ /* 0x003fe4000f8e00ff */
[----:B------:R-:W-:Y:S01]  /*1a10*/  IMAD.U32 R3, RZ, RZ, UR41 ;  /* 0x00000029ff037e24 */ /* 0x000fe2000f8e00ff */
[----:B------:R-:W-:-:S04]  /*1a20*/  UISETP.NE.AND UP0, UPT, UR5, 0x7, UPT ;  /* 0x000000070500788c */ /* 0x000fc8000bf05270 */
[----:B------:R-:W-:Y:S02]  /*1a30*/  USEL UR6, URZ, 0x1, UP0 ;  /* 0x000000013f067887 */ /* 0x000fe40008000000 */
[----:B------:R-:W-:Y:S02]  /*1a40*/  USEL UR5, UR5, URZ, UP0 ;  /* 0x0000003f05057287 */ /* 0x000fe40008000000 */
[----:B------:R-:W-:-:S06]  /*1a50*/  ULOP3.LUT UR6, UR40, UR6, URZ, 0x3c, !UPT ;  /* 0x0000000628067292 */ /* 0x000fcc000f8e3c3f */
[----:B------:R-:W-:-:S07]  /*1a60*/  IMAD.U32 R7, RZ, RZ, UR6 ;  /* 0x00000006ff077e24 */ /* 0x000fce000f8e00ff */
.L_x_29:
[----:B------:R-:W-:Y:S05]  /*1a70*/  @!P0 BRA `(.L_x_23) ;  /* 0x0000000000048947 */ /* 0x000fea0003800000 */
[----:B------:R-:W-:Y:S01]  /*1a80*/  BPT.TRAP 0x1 ;  /* 0x000000040000795c */ /* 0x000fe20000300000 */
.L_x_23:
[----:B------:R-:W0:Y:S01]  /*1a90*/  S2UR UR7, SR_CgaCtaId ;  /* 0x00000000000779c3 */ /* 0x000e220000008800 */
[----:B------:R-:W-:Y:S01]  /*1aa0*/  UMOV UR6, 0x400 ;  /* 0x0000040000067882 */ /* 0x000fe20000000000 */
[----:B------:R-:W-:Y:S01]  /*1ab0*/  IMAD.U32 R5, RZ, RZ, UR5 ;  /* 0x00000005ff057e24 */ /* 0x000fe2000f8e00ff */
[----:B------:R-:W-:Y:S01]  /*1ac0*/  SHF.L.U32 R4, R7, 0x1f, RZ ;  /* 0x0000001f07047819 */ /* 0x000fe200000006ff */
[----:B0-----:R-:W-:-:S06]  /*1ad0*/  ULEA UR6, UR7, UR6, 0x18 ;  /* 0x0000000607067291 */ /* 0x001fcc000f8ec03f */
[----:B------:R-:W-:-:S04]  /*1ae0*/  IMAD.U32 R6, RZ, RZ, UR6 ;  /* 0x00000006ff067e24 */ /* 0x000fc8000f8e00ff */
[----:B------:R-:W-:-:S04]  /*1af0*/  IMAD R5, R5, 0x8, R6 ;  /* 0x0000000805057824 */ /* 0x000fc800078e0206 */
[----:B------:R0:W1:Y:S01]  /*1b00*/  SYNCS.PHASECHK.TRANS64.TRYWAIT P1, [R5+URZ], R4 ;  /* 0x00000004050075a7 */ /* 0x000062000802017f */
[----:B------:R-:W-:Y:S05]  /*1b10*/  @!P0 BRA `(.L_x_24) ;  /* 0x0000000000048947 */ /* 0x000fea0003800000 */
[----:B------:R-:W-:Y:S01]  /*1b20*/  BPT.TRAP 0x1 ;  /* 0x000000040000795c */ /* 0x000fe20000300000 */
.L_x_24:
[----:B-1----:R-:W-:Y:S05]  /*1b30*/  @P1 BRA `(.L_x_25) ;  /* 0x0000000000081947 */ /* 0x002fea0003800000 */
[----:B------:R-:W1:Y:S02]  /*1b40*/  SYNCS.PHASECHK.TRANS64.TRYWAIT P1, [R5+URZ], R4 ;  /* 0x00000004050075a7 */ /* 0x000e64000802017f */
[----:B-1----:R-:W-:Y:S05]  /*1b50*/  @!P1 BRA `(.L_x_26) ;  /* 0x0000006400149947 */ /* 0x002fea0003800000 */
.L_x_25:
[----:B------:R-:W-:Y:S01]  /*1b60*/  ULEA UR6, UR5, UR45, 0xa ;  /* 0x0000002d05067291 */ /* 0x000fe2000f8e503f */
[----:B------:R-:W-:Y:S01]  /*1b70*/  WARPGROUP.ARRIVE ;  /* 0x00000000000079c5 */ /* 0x000fe20000000000 */
[----:B------:R-:W-:Y:S01]  /*1b80*/  ULEA UR7, UR5, UR4, 0xa ;  /* 0x0000000405077291 */ /* 0x000fe2000f8e503f */
[----:B------:R-:W-:Y:S01]  /*1b90*/  UMOV UR9, 0x40000040 ;  /* 0x4000004000097882 */ /* 0x000fe20000000000 */
[----:B------:R-:W-:-:S03]  /*1ba0*/  UMOV UR11, 0x40000040 ;  /* 0x40000040000b7882 */ /* 0x000fc60000000000 */
[----:B------:R-:W-:Y:S02]  /*1bb0*/  UMOV UR8, UR6 ;  /* 0x0000000600087c82 */ /* 0x000fe40008000000 */
[----:B------:R-:W-:Y:S02]  /*1bc0*/  UMOV UR10, UR7 ;  /* 0x00000007000a7c82 */ /* 0x000fe40008000000 */
[----:B------:R-:W-:Y:S01]  /*1bd0*/  HGMMA.64x128x16.F32.BF16 R24, gdesc[UR8], R24, gsb0 ;  /* 0x01e00000081879f0 */ /* 0x000fe20008001818 */
[----:B------:R-:W-:Y:S02]  /*1be0*/  UIADD3 UR8, UR6, 0x2, URZ ;  /* 0x0000000206087890 */ /* 0x000fe4000fffe03f */
[----:B------:R-:W-:Y:S01]  /*1bf0*/  UIADD3 UR10, UR7, 0x2, URZ ;  /* 0x00000002070a7890 */ /* 0x000fe2000fffe03f */
[----:B------:R-:W-:Y:S01]  /*1c00*/  UMOV UR9, 0x40000040 ;  /* 0x4000004000097882 */ /* 0x000fe20000000000 */
[----:B------:R-:W-:Y:S01]  /*1c10*/  UMOV UR11, 0x40000040 ;  /* 0x40000040000b7882 */ /* 0x000fe20000000000 */
[----:B------:R-:W-:-:S02]  /*1c20*/  WARPGROUP.DEPBAR.LE gsb0, 0x0 ;  /* 0x00008000000079c5 */ /* 0x000fc40000010000 */
        /* <DEDUP_REMOVED lines=18> */
[----:B------:R-:W-:Y:S01]  /*1d50*/  BPT.TRAP 0x1 ;  /* 0x000000040000795c */ /* 0x000fe20000300000 */
.L_x_27:
[----:B------:R-:W-:-:S13]  /*1d60*/  ISETP.NE.AND P1, PT, R102, RZ, PT ;  /* 0x000000ff6600720c */ /* 0x000fda0003f25270 */
[----:B01----:R-:W-:-:S04]  /*1d70*/  @P1 IMAD R4, R3, 0x8, R6 ;  /* 0x0000000803041824 */ /* 0x003fc800078e0206 */
[----:B------:R-:W-:-:S05]  /*1d80*/  @P1 VIADD R4, R4, 0x38 ;  /* 0x0000003804041836 */ /* 0x000fca0000000000 */
[----:B------:R-:W-:-:S04]  /*1d90*/  @P1 PRMT R4, R19, 0x654, R4 ;  /* 0x0000065413041816 */ /* 0x000fc80000000004 */
[----:B------:R0:W-:Y:S01]  /*1da0*/  @P1 SYNCS.ARRIVE.TRANS64.RED.A1T0 RZ, [R4+URZ], RZ ;  /* 0x000000ff04ff19a7 */ /* 0x0001e2000810043f */
[----:B------:R-:W-:-:S13]  /*1db0*/  ISETP.GT.U32.AND P1, PT, R18, 0x1, PT ;  /* 0x000000011200780c */ /* 0x000fda0003f24070 */
[----:B0-----:R-:W-:Y:S05]  /*1dc0*/  @P1 BRA `(.L_x_28) ;  /* 0x0000000000041947 */ /* 0x001fea0003800000 */
[----:B------:R-:W-:Y:S01]  /*1dd0*/  BPT.TRAP 0x1 ;  /* 0x000000040000795c */ /* 0x000fe20000300000 */
.L_x_28:
[----:B------:R-:W-:Y:S01]  /*1de0*/  UIADD3 UR5, UR5, 0x1, URZ ;  /* 0x0000000105057890 */ /* 0x000fe2000fffe03f */
[C---:B------:R-:W-:Y:S01]  /*1df0*/  ISETP.GT.AND P2, PT, R0.reuse, 0x1, PT ;  /* 0x000000010000780c */ /* 0x040fe20003f44270 */
[----:B------:R-:W-:Y:S02]  /*1e00*/  VIADD R3, R3, 0x1 ;  /* 0x0000000103037836 */ /* 0x000fe40000000000 */
[----:B------:R-:W-:Y:S01]  /*1e10*/  UISETP.NE.AND UP0, UPT, UR5, 0x7, UPT ;  /* 0x000000070500788c */ /* 0x000fe2000bf05270 */
[----:B------:R-:W-:Y:S02]  /*1e20*/  VIADD R0, R0, 0xffffffff ;  /* 0xffffffff00007836 */ /* 0x000fe40000000000 */
[C---:B------:R-:W-:Y:S01]  /*1e30*/  ISETP.NE.AND P1, PT, R3.reuse, 0x7, PT ;  /* 0x000000070300780c */ /* 0x040fe20003f25270 */
[----:B------:R-:W-:Y:S02]  /*1e40*/  USEL UR6, URZ, 0x1, UP0 ;  /* 0x000000013f067887 */ /* 0x000fe40008000000 */
[----:B------:R-:W-:Y:S01]  /*1e50*/  USEL UR5, UR5, URZ, UP0 ;  /* 0x0000003f05057287 */ /* 0x000fe20008000000 */
[----:B------:R-:W-:-:S03]  /*1e60*/  SEL R3, R3, RZ, P1 ;  /* 0x000000ff03037207 */ /* 0x000fc60000800000 */
[----:B------:R-:W-:Y:S01]  /*1e70*/  LOP3.LUT R7, R7, UR6, RZ, 0x3c, !PT ;  /* 0x0000000607077c12 */ /* 0x000fe2000f8e3cff */
[----:B------:R-:W-:Y:S07]  /*1e80*/  @P2 BRA `(.L_x_29) ;  /* 0xfffffff800f82947 */ /* 0x000fee000383ffff */
.L_x_22:
[----:B01----:R-:W0:Y:S02]  /*1e90*/  LDC R0, c[0x0][0x28c] ;  /* 0x0000a300ff007b82 */ /* 0x003e240000000800 */
[----:B0-----:R-:W-:-:S13]  /*1ea0*/  ISETP.GE.AND P1, PT, R0, 0x1, PT ;  /* 0x000000010000780c */ /* 0x001fda0003f26270 */
[----:B------:R-:W-:Y:S05]  /*1eb0*/  @!P1 BRA `(.L_x_30) ;  /* 0x0000000000509947 */ /* 0x000fea0003800000 */
[----:B------:R-:W-:Y:S05]  /*1ec0*/  @!P0 BRA `(.L_x_31) ;  /* 0x0000000000048947 */ /* 0x000fea0003800000 */
[----:B------:R-:W-:Y:S01]  /*1ed0*/  BPT.TRAP 0x1 ;  /* 0x000000040000795c */ /* 0x000fe20000300000 */
.L_x_31:
[----:B------:R-:W-:Y:S01]  /*1ee0*/  ISETP.NE.AND P1, PT, R102, RZ, PT ;  /* 0x000000ff6600720c */ /* 0x000fe20003f25270 */
[----:B------:R-:W-:Y:S01]  /*1ef0*/  BSSY B0, `(.L_x_32) ;  /* 0x000000e000007945 */ /* 0x000fe20003800000 */
[----:B------:R-:W-:-:S11]  /*1f00*/  ISETP.GT.U32.AND P0, PT, R18, 0x1, PT ;  /* 0x000000011200780c */ /* 0x000fd60003f04070 */
[----:B------:R-:W-:Y:S05]  /*1f10*/  @!P1 BRA `(.L_x_33) ;  /* 0x00000000002c9947 */ /* 0x000fea0003800000 */
[----:B------:R-:W-:-:S04]  /*1f20*/  UIADD3 UR6, UR44, UR41, URZ ;  /* 0x000000292c067290 */ /* 0x000fc8000fffe03f */
[----:B------:R-:W-:-:S04]  /*1f30*/  UIMAD.WIDE.U32 UR4, UR6, 0x24924925, URZ ;  /* 0x24924925060478a5 */ /* 0x000fc8000f8e003f */
[----:B------:R-:W-:-:S04]  /*1f40*/  UIADD3 UR4, UR6, -UR5, URZ ;  /* 0x8000000506047290 */ /* 0x000fc8000fffe03f */
[----:B------:R-:W-:-:S04]  /*1f50*/  ULEA.HI UR4, UR4, UR5, URZ, 0x1f ;  /* 0x0000000504047291 */ /* 0x000fc8000f8ff83f */
[----:B------:R-:W-:-:S04]  /*1f60*/  USHF.R.U32.HI UR4, URZ, 0x2, UR4 ;  /* 0x000000023f047899 */ /* 0x000fc80008011604 */
[----:B------:R-:W-:-:S06]  /*1f70*/  UIMAD UR4, UR4, -0x7, UR6 ;  /* 0xfffffff9040478a4 */ /* 0x000fcc000f8e0206 */
[----:B------:R-:W-:-:S04]  /*1f80*/  IMAD.U32 R3, RZ, RZ, UR4 ;  /* 0x00000004ff037e24 */ /* 0x000fc8000f8e00ff */
[----:B------:R-:W-:-:S04]  /*1f90*/  IMAD R0, R3, 0x8, R6 ;  /* 0x0000000803007824 */ /* 0x000fc800078e0206 */
[----:B------:R-:W-:-:S05]  /*1fa0*/  VIADD R0, R0, 0x38 ;  /* 0x0000003800007836 */ /* 0x000fca0000000000 */
[----:B------:R-:W-:-:S04]  /*1fb0*/  PRMT R0, R19, 0x654, R0 ;  /* 0x0000065413007816 */ /* 0x000fc80000000000 */
[----:B------:R0:W-:Y:S03]  /*1fc0*/  SYNCS.ARRIVE.TRANS64.RED.A1T0 RZ, [R0+URZ], RZ ;  /* 0x000000ff00ff79a7 */ /* 0x0001e6000810043f */
.L_x_33:
[----:B------:R-:W-:Y:S05]  /*1fd0*/  BSYNC B0 ;  /* 0x0000000000007941 */ /* 0x000fea0003800000 */
.L_x_32:
[----:B------:R-:W-:Y:S05]  /*1fe0*/  @P0 BRA `(.L_x_30) ;  /* 0x0000000000040947 */ /* 0x000fea0003800000 */
[----:B------:R-:W-:Y:S01]  /*1ff0*/  BPT.TRAP 0x1 ;  /* 0x000000040000795c */ /* 0x000fe20000300000 */
.L_x_30:
[----:B------:R-:W-:Y:S01]  /*2000*/  UISETP.GE.U32.AND UP1, UPT, UR43, 0x7, UPT ;  /* 0x000000072b00788c */ /* 0x000fe2000bf26070 */
[----:B------:R-:W-:Y:S01]  /*2010*/  IMAD.SHL.U32 R3, R100, 0x80, RZ ;  /* 0x0000008064037824 */ /* 0x000fe200078e00ff */
[----:B------:R-:W-:Y:S01]  /*2020*/  UIADD3 UR41, UR43, UR41, URZ ;  /* 0x000000292b297290 */ /* 0x000fe2000fffe03f */
[----:B------:R-:W-:Y:S01]  /*2030*/  SHF.R.S32.HI R13, RZ, 0x1f, R99 ;  /* 0x0000001fff0d7819 */ /* 0x000fe20000011463 */
[----:B------:R-:W-:Y:S01]  /*2040*/  ULDC UR10, c[0x0][0x288] ;  /* 0x0000a200000a7ab9 */ /* 0x000fe20000000800 */
[----:B------:R-:W-:Y:S01]  /*2050*/  IMAD.SHL.U32 R7, R101, 0x80, RZ ;  /* 0x0000008065077824 */ /* 0x000fe200078e00ff */
[C---:B------:R-:W-:Y:S01]  /*2060*/  LOP3.LUT R8, R3.reuse, 0x6, R94, 0xf8, !PT ;  /* 0x0000000603087812 */ /* 0x040fe200078ef85e */
[----:B------:R-:W-:Y:S01]  /*2070*/  UISETP.GT.U32.AND UP0, UPT, UR41, 0x6, UPT ;  /* 0x000000062900788c */ /* 0x000fe2000bf04070 */
[----:B------:R-:W-:Y:S01]  /*2080*/  ISETP.GE.AND P0, PT, R3, UR10, PT ;  /* 0x0000000a03007c0c */ /* 0x000fe2000bf06270 */
[----:B------:R-:W-:Y:S01]  /*2090*/  ULDC.64 UR6, c[0x0][0x5d0] ;  /* 0x0001740000067ab9 */ /* 0x000fe20000000a00 */
[----:B------:R-:W-:Y:S01]  /*20a0*/  ULDC UR11, c[0x0][0x284] ;  /* 0x0000a100000b7ab9 */ /* 0x000fe20000000800 */
[----:B------:R-:W-:Y:S01]  /*20b0*/  @UP1 UIMAD.WIDE.U32 UR4, UR41, 0x24924925, URZ ;  /* 0x24924925290418a5 */ /* 0x000fe2000f8e003f */
[----:B------:R-:W-:Y:S01]  /*20c0*/  SHF.R.S32.HI R9, RZ, 0x1f, R8 ;  /* 0x0000001fff097819 */ /* 0x000fe20000011408 */
[----:B0-----:R-:W-:Y:S01]  /*20d0*/  IMAD R0, R13, UR6, RZ ;  /* 0x000000060d007c24 */ /* 0x001fe2000f8e02ff */
[----:B------:R-:W-:Y:S01]  /*20e0*/  UISETP.LT.U32.AND UP0, UPT, UR43, 0x7, UP0 ;  /* 0x000000072b00788c */ /* 0x000fe20008701070 */
[----:B------:R-:W-:Y:S01]  /*20f0*/  ISETP.GE.OR P0, PT, R7, UR11, P0 ;  /* 0x0000000b07007c0c */ /* 0x000fe20008706670 */
[----:B------:R-:W-:Y:S01]  /*2100*/  @UP1 UIADD3 UR4, UR41, -UR5, URZ ;  /* 0x8000000529041290 */ /* 0x000fe2000fffe03f */
[C---:B------:R-:W-:Y:S01]  /*2110*/  IMAD R11, R99.reuse, UR7, R0 ;  /* 0x00000007630b7c24 */ /* 0x040fe2000f8e0200 */
[----:B------:R-:W-:Y:S01]  /*2120*/  ULDC.64 UR8, c[0x0][0x5c8] ;  /* 0x0001720000087ab9 */ /* 0x000fe20000000a00 */
[----:B------:R-:W-:Y:S01]  /*2130*/  IMAD.WIDE.U32 R4, R99, UR6, R8 ;  /* 0x0000000663047c25 */ /* 0x000fe2000f8e0008 */
[----:B------:R-:W-:-:S02]  /*2140*/  USEL UR6, URZ, 0x1, !UP0 ;  /* 0x000000013f067887 */ /* 0x000fc4000c000000 */
[----:B------:R-:W-:Y:S01]  /*2150*/  @UP1 ULEA.HI UR4, UR4, UR5, URZ, 0x1f ;  /* 0x0000000504041291 */ /* 0x000fe2000f8ff83f */
[----:B------:R-:W-:Y:S01]  /*2160*/  IMAD.WIDE R100, R101, 0x80, R22 ;  /* 0x0000008065647825 */ /* 0x000fe200078e0216 */
[----:B------:R-:W-:Y:S02]  /*2170*/  ULOP3.LUT UR40, UR40, UR6, URZ, 0x3c, !UPT ;  /* 0x0000000628287292 */ /* 0x000fe4000f8e3c3f */
[----:B------:R-:W-:Y:S01]  /*2180*/  @UP1 USHF.R.U32.HI UR4, URZ, 0x2, UR4 ;  /* 0x000000023f041899 */ /* 0x000fe20008011604 */
[----:B------:R-:W-:Y:S02]  /*2190*/  IMAD.IADD R5, R5, 0x1, R11 ;  /* 0x0000000105057824 */ /* 0x000fe400078e020b */
[----:B------:R-:W-:Y:S01]  /*21a0*/  IMAD R11, R101, UR8, RZ ;  /* 0x00000008650b7c24 */ /* 0x000fe2000f8e02ff */
[----:B------:R-:W-:Y:S01]  /*21b0*/  @UP1 ULOP3.LUT UR40, UR40, 0x1, UR4, 0x78, !UPT ;  /* 0x0000000128281892 */ /* 0x000fe2000f8e7804 */
[----:B------:R-:W-:-:S04]  /*21c0*/  IMAD.WIDE.U32 R104, R100, UR8, R4 ;  /* 0x0000000864687c25 */ /* 0x000fc8000f8e0004 */
[----:B------:R-:W-:Y:S02]  /*21d0*/  IMAD R11, R100, UR9, R11 ;  /* 0x00000009640b7c24 */ /* 0x000fe4000f8e020b */
[----:B------:R-:W-:Y:S01]  /*21e0*/  IMAD.MOV.U32 R0, RZ, RZ, -0x1 ;  /* 0xffffffffff007424 */ /* 0x000fe200078e00ff */
[----:B------:R-:W-:Y:S06]  /*21f0*/  @P0 BRA `(.L_x_34) ;  /* 0x0000004000040947 */ /* 0x000fec0003800000 */
[----:B-----5:R-:W-:Y:S01]  /*2200*/  FSETP.NEU.AND P1, PT, R89, RZ, PT ;  /* 0x000000ff5900720b */ /* 0x020fe20003f2d000 */
[----:B------:R-:W-:Y:S01]  /*2210*/  IMAD.IADD R4, R93, 0x1, -R3 ;  /* 0x000000015d047824 */ /* 0x000fe200078e0a03 */
[----:B------:R-:W-:Y:S01]  /*2220*/  BSSY B0, `(.L_x_34) ;  /* 0x00003fe000007945 */ /* 0x000fe20003800000 */
[----:B------:R-:W-:Y:S02]  /*2230*/  IMAD.IADD R3, R98, 0x1, -R7 ;  /* 0x0000000162037824 */ /* 0x000fe400078e0a07 */
[----:B------:R-:W-:Y:S01]  /*2240*/  IMAD.IADD R115, R105, 0x1, R11 ;  /* 0x0000000169737824 */ /* 0x000fe200078e020b */
[----:B------:R-:W-:-:S04]  /*2250*/  ISETP.GT.AND P0, PT, R4, RZ, PT ;  /* 0x000000ff0400720c */ /* 0x000fc80003f04270 */
[----:B------:R-:W-:-:S03]  /*2260*/  ISETP.GT.AND P3, PT, R3, RZ, P0 ;  /* 0x000000ff0300720c */ /* 0x000fc60000764270 */
[----:B------:R-:W-:Y:S10]  /*2270*/  @!P1 BRA `(.L_x_35) ;  /* 0x0000002c00289947 */ /* 0x000ff40003800000 */
[----:B------:R-:W0:Y:S01]  /*2280*/  LDC.64 R108, c[0x0][0x5b8] ;  /* 0x00016e00ff6c7b82 */ /* 0x000e220000000a00 */
[----:B------:R-:W-:-:S07]  /*2290*/  ULDC.64 UR4, c[0x0][0x5c0] ;  /* 0x0001700000047ab9 */ /* 0x000fce0000000a00 */
[----:B------:R-:W1:Y:S08]  /*22a0*/  LDC.64 R110, c[0x0][0x5b0] ;  /* 0x00016c00ff6e7b82 */ /* 0x000e700000000a00 */
[----:B------:R-:W2:Y:S01]  /*22b0*/  LDC.64 R112, c[0x0][0x5a8] ;  /* 0x00016a00ff707b82 */ /* 0x000ea20000000a00 */
[-C--:B0-----:R-:W-:Y:S02]  /*22c0*/  IMAD R6, R13, R108.reuse, RZ ;  /* 0x0000006c0d067224 */ /* 0x081fe400078e02ff */
[----:B------:R-:W-:-:S04]  /*22d0*/  IMAD.WIDE.U32 R106, R99, R108, R8 ;  /* 0x0000006c636a7225 */ /* 0x000fc800078e0008 */
[----:B------:R-:W-:Y:S02]  /*22e0*/  IMAD R105, R99, R109, R6 ;  /* 0x0000006d63697224 */ /* 0x000fe400078e0206 */
[-C--:B-1----:R-:W-:Y:S02]  /*22f0*/  IMAD R5, R101, R110.reuse, RZ ;  /* 0x0000006e65057224 */ /* 0x082fe400078e02ff */
[----:B------:R-:W-:Y:S02]  /*2300*/  IMAD.IADD R13, R107, 0x1, R105 ;  /* 0x000000016b0d7824 */ /* 0x000fe400078e0269 */
[----:B------:R-:W-:Y:S02]  /*2310*/  IMAD.MOV.U32 R12, RZ, RZ, R106 ;  /* 0x000000ffff0c7224 */ /* 0x000fe400078e006a */
[C---:B------:R-:W-:Y:S02]  /*2320*/  IMAD R109, R100.reuse, R111, R5 ;  /* 0x0000006f646d7224 */ /* 0x040fe400078e0205 */
[----:B------:R-:W-:-:S04]  /*2330*/  IMAD.WIDE.U32 R6, R100, R110, R12 ;  /* 0x0000006e64067225 */ /* 0x000fc800078e000c */
[----:B------:R-:W-:Y:S01]  /*2340*/  IMAD.IADD R5, R7, 0x1, R109 ;  /* 0x0000000107057824 */ /* 0x000fe200078e026d */
[----:B--2---:R-:W-:-:S04]  /*2350*/  LEA R14, P1, R6, R112, 0x1 ;  /* 0x00000070060e7211 */ /* 0x004fc800078208ff */
[----:B------:R-:W-:-:S05]  /*2360*/  LEA.HI.X R15, R6, R113, R5, 0x1, P1 ;  /* 0x00000071060f7211 */ /* 0x000fca00008f0c05 */
[----:B------:R0:W2:Y:S01]  /*2370*/  @P3 LDG.E.LTC128B.U16 R5, desc[UR38][R14.64] ;  /* 0x000000260e053981 */ /* 0x0000a2000c1e1520 */
[----:B------:R-:W-:Y:S01]  /*2380*/  IMAD.WIDE.U32 R6, R100, R110, R8 ;  /* 0x0000006e64067225 */ /* 0x000fe200078e0008 */
[----:B------:R-:W-:Y:S03]  /*2390*/  BSSY B1, `(.L_x_36) ;  /* 0x0000013000017945 */ /* 0x000fe60003800000 */
[----:B------:R-:W-:Y:S02]  /*23a0*/  IMAD.IADD R7, R109, 0x1, R7 ;  /* 0x000000016d077824 */ /* 0x000fe400078e0207 */
[----:B------:R-:W-:Y:S01]  /*23b0*/  IMAD.WIDE.U32 R20, R99, R108, R6 ;  /* 0x0000006c63147225 */ /* 0x000fe200078e0006 */
[----:B0-----:R-:W-:-:S03]  /*23c0*/  SHF.L.U64.HI R15, R110, 0x3, R111 ;  /* 0x000000036e0f7819 */ /* 0x001fc6000001026f */
[----:B------:R-:W-:Y:S01]  /*23d0*/  IMAD.IADD R7, R105, 0x1, R21 ;  /* 0x0000000169077824 */ /* 0x000fe200078e0215 */
[----:B------:R-:W-:Y:S01]  /*23e0*/  LEA R6, P4, R20, R112, 0x1 ;  /* 0x0000007014067211 */ /* 0x000fe200078808ff */
[----:B------:R-:W-:-:S03]  /*23f0*/  IMAD.SHL.U32 R14, R110, 0x8, RZ ;  /* 0x000000086e0e7824 */ /* 0x000fc600078e00ff */
[----:B------:R-:W-:Y:S01]  /*2400*/  LEA.HI.X R7, R20, R113, R7, 0x1, P4 ;  /* 0x0000007114077211 */ /* 0x000fe200020f0c07 */
[----:B--2---:R-:W-:-:S04]  /*2410*/  IMAD.U32 R10, R5, 0x10000, RZ ;  /* 0x00010000050a7824 */ /* 0x004fc800078e00ff */
[----:B------:R-:W-:Y:S01]  /*2420*/  FMUL R11, R10, R89 ;  /* 0x000000590a0b7220 */ /* 0x000fe20000400000 */
[----:B------:R-:W-:-:S03]  /*2430*/  LEA R10, P1, R104, UR4, 0x1 ;  /* 0x00000004680a7c11 */ /* 0x000fc6000f8208ff */
[----:B------:R-:W-:Y:S01]  /*2440*/  FFMA R24, R24, R88, R11 ;  /* 0x0000005818187223 */ /* 0x000fe2000000000b */
[----:B------:R-:W-:Y:S02]  /*2450*/  LEA.HI.X R11, R104, UR5, R115, 0x1, P1 ;  /* 0x00000005680b7c11 */ /* 0x000fe400088f0c73 */
[----:B------:R-:W-:Y:S02]  /*2460*/  ISETP.GT.AND P1, PT, R4, 0x1, PT ;  /* 0x000000010400780c */ /* 0x000fe40003f24270 */
[----:B------:R-:W-:Y:S02]  /*2470*/  F2FP.BF16.F32.PACK_AB R24, RZ, R24 ;  /* 0x00000018ff18723e */ /* 0x000fe400000010ff */
[----:B------:R-:W-:-:S03]  /*2480*/  ISETP.GT.AND P2, PT, R3, RZ, P1 ;  /* 0x000000ff0300720c */ /* 0x000fc60000f44270 */
[----:B------:R0:W-:Y:S10]  /*2490*/  @P3 STG.E.U16 desc[UR38][R10.64], R24 ;  /* 0x000000180a003986 */ /* 0x0001f4000c101526 */
[----:B------:R-:W-:Y:S05]  /*24a0*/  @!P2 BRA `(.L_x_37) ;  /* 0x000000000004a947 */ /* 0x000fea0003800000 */
[----:B------:R1:W5:Y:S02]  /*24b0*/  LDG.E.LTC128B.U16 R5, desc[UR38][R6.64+0x2] ;  /* 0x0000022606057981 */ /* 0x000364000c1e1520 */
.L_x_37:
[----:B------:R-:W-:Y:S05]  /*24c0*/  BSYNC B1 ;  /* 0x0000000000017941 */ /* 0x000fea0003800000 */
.L_x_36:
[----:B-----5:R-:W-:Y:S01]  /*24d0*/  IMAD.U32 R12, R5, 0x10000, RZ ;  /* 0x00010000050c7824 */ /* 0x020fe200078e00ff */
[----:B------:R-:W-:Y:S01]  /*24e0*/  ISETP.GT.AND P0, PT, R3, 0x8, P0 ;  /* 0x000000080300780c */ /* 0x000fe20000704270 */
[----:B------:R-:W-:Y:S01]  /*24f0*/  IMAD.WIDE.U32 R20, R100, R110, R14 ;  /* 0x0000006e64147225 */ /* 0x000fe200078e000e */
[----:B0-----:R-:W-:-:S03]  /*2500*/  PRMT R24, R5, 0x7610, R24 ;  /* 0x0000761005187816 */ /* 0x001fc60000000018 */
[----:B------:R-:W-:Y:S01]  /*2510*/  FMUL R12, R12, R89 ;  /* 0x000000590c0c7220 */ /* 0x000fe20000400000 */
[----:B------:R-:W-:Y:S01]  /*2520*/  IMAD.IADD R109, R109, 0x1, R21 ;  /* 0x000000016d6d7824 */ /* 0x000fe200078e0215 */
[----:B------:R-:W-:Y:S02]  /*2530*/  IADD3 R106, P3, R106, R20, RZ ;  /* 0x000000146a6a7210 */ /* 0x000fe40007f7e0ff */
[----:B------:R-:W-:-:S03]  /*2540*/  FFMA R12, R25, R88, R12 ;  /* 0x00000058190c7223 */ /* 0x000fc6000000000c */
[----:B------:R-:W-:Y:S02]  /*2550*/  IMAD.X R13, R109, 0x1, R13, P3 ;  /* 0x000000016d0d7824 */ /* 0x000fe400018e060d */
[----:B------:R-:W-:Y:S02]  /*2560*/  F2FP.BF16.F32.PACK_AB R12, RZ, R12 ;  /* 0x0000000cff0c723e */ /* 0x000fe400000010ff */
[----:B------:R-:W-:Y:S02]  /*2570*/  LEA R14, P3, R106, R112, 0x1 ;  /* 0x000000706a0e7211 */ /* 0x000fe400078608ff */
[----:B------:R-:W-:Y:S02]  /*2580*/  PRMT R21, R12, 0x7610, R21 ;  /* 0x000076100c157816 */ /* 0x000fe40000000015 */
[----:B------:R-:W-:-:S03]  /*2590*/  LEA.HI.X R15, R106, R113, R13, 0x1, P3 ;  /* 0x000000716a0f7211 */ /* 0x000fc600018f0c0d */
[----:B------:R0:W-:Y:S04]  /*25a0*/  @P2 STG.E.U16 desc[UR38][R10.64+0x2], R21 ;  /* 0x000002150a002986 */ /* 0x0001e8000c101526 */
[----:B------:R-:W2:Y:S01]  /*25b0*/  @P0 LDG.E.LTC128B.U16 R24, desc[UR38][R14.64] ;  /* 0x000000260e180981 */ /* 0x000ea2000c1e1520 */
[----:B------:R-:W-:Y:S01]  /*25c0*/  IADD3 R20, P2, R8, R20, RZ ;  /* 0x0000001408147210 */ /* 0x000fe20007f5e0ff */
[----:B------:R-:W-:Y:S01]  /*25d0*/  BSSY B1, `(.L_x_38) ;  /* 0x0000011000017945 */ /* 0x000fe20003800000 */
[C---:B------:R-:W-:Y:S02]  /*25e0*/  SHF.L.U64.HI R13, R90.reuse, 0x1, R91 ;  /* 0x000000015a0d7819 */ /* 0x040fe4000001025b */
[----:B------:R-:W-:Y:S01]  /*25f0*/  ISETP.GT.AND P1, PT, R3, 0x8, P1 ;  /* 0x000000080300780c */ /* 0x000fe20000f24270 */
[----:B0-----:R-:W-:Y:S01]  /*2600*/  IMAD.X R21, R9, 0x1, R109, P2 ;  /* 0x0000000109157824 */ /* 0x001fe200010e066d */
[----:B------:R-:W-:Y:S01]  /*2610*/  LEA R12, P2, R90, R10, 0x1 ;  /* 0x0000000a5a0c7211 */ /* 0x000fe200078408ff */
[----:B------:R-:W-:-:S04]  /*2620*/  IMAD.WIDE.U32 R20, R99, R108, R20 ;  /* 0x0000006c63147225 */ /* 0x000fc800078e0014 */
[----:B------:R-:W-:Y:S02]  /*2630*/  IMAD.X R13, R13, 0x1, R11, P2 ;  /* 0x000000010d0d7824 */ /* 0x000fe400010e060b */
[----:B------:R-:W-:Y:S02]  /*2640*/  IMAD.IADD R9, R105, 0x1, R21 ;  /* 0x0000000169097824 */ /* 0x000fe400078e0215 */
[----:B--2---:R-:W-:-:S04]  /*2650*/  IMAD.U32 R8, R24, 0x10000, RZ ;  /* 0x0001000018087824 */ /* 0x004fc800078e00ff */
[----:B------:R-:W-:Y:S01]  /*2660*/  FMUL R5, R8, R89 ;  /* 0x0000005908057220 */ /* 0x000fe20000400000 */
[----:B------:R-:W-:-:S03]  /*2670*/  LEA R8, P3, R20, R112, 0x1 ;  /* 0x0000007014087211 */ /* 0x000fc600078608ff */
[----:B------:R-:W-:Y:S01]  /*2680*/  FFMA R5, R26, R88, R5 ;  /* 0x000000581a057223 */ /* 0x000fe20000000005 */
[----:B------:R-:W-:-:S04]  /*2690*/  LEA.HI.X R9, R20, R113, R9, 0x1, P3 ;  /* 0x0000007114097211 */ /* 0x000fc800018f0c09 */
[----:B------:R-:W-:-:S05]  /*26a0*/  F2FP.BF16.F32.PACK_AB R5, RZ, R5 ;  /* 0x00000005ff05723e */ /* 0x000fca00000010ff */
[----:B------:R0:W-:Y:S01]  /*26b0*/  @P0 STG.E.U16 desc[UR38][R12.64], R5 ;  /* 0x000000050c000986 */ /* 0x0001e2000c101526 */
[----:B------:R-:W-:Y:S05]  /*26c0*/  @!P1 BRA `(.L_x_39) ;  /* 0x0000000000049947 */ /* 0x000fea0003800000 */
[----:B------:R2:W5:Y:S02]  /*26d0*/  LDG.E.LTC128B.U16 R24, desc[UR38][R8.64+0x2] ;  /* 0x0000022608187981 */ /* 0x000564000c1e1520 */
.L_x_39:
[----:B------:R-:W-:Y:S05]  /*26e0*/  BSYNC B1 ;  /* 0x0000000000017941 */ /* 0x000fea0003800000 */
.L_x_38:
[----:B-----5:R-:W-:Y:S01]  /*26f0*/  IMAD.U32 R14, R24, 0x10000, RZ ;  /* 0x00010000180e7824 */ /* 0x020fe200078e00ff */
[----:B------:R-:W-:Y:S01]  /*2700*/  ISETP.GT.AND P0, PT, R4, 0x8, PT ;  /* 0x000000080400780c */ /* 0x000fe20003f04270 */
[----:B------:R-:W-:Y:S02]  /*2710*/  BSSY B1, `(.L_x_40) ;  /* 0x0000008000017945 */ /* 0x000fe40003800000 */
[----:B------:R-:W-:Y:S01]  /*2720*/  FMUL R14, R14, R89 ;  /* 0x000000590e0e7220 */ /* 0x000fe20000400000 */
[----:B------:R-:W-:-:S03]  /*2730*/  ISETP.GT.AND P2, PT, R3, RZ, P0 ;  /* 0x000000ff0300720c */ /* 0x000fc60000744270 */
[----:B------:R-:W-:-:S05]  /*2740*/  FFMA R14, R27, R88, R14 ;  /* 0x000000581b0e7223 */ /* 0x000fca000000000e */
[----:B------:R-:W-:-:S05]  /*2750*/  F2FP.BF16.F32.PACK_AB R14, RZ, R14 ;  /* 0x0000000eff0e723e */ /* 0x000fca00000010ff */
[----:B------:R3:W-:Y:S01]  /*2760*/  @P1 STG.E.U16 desc[UR38][R12.64+0x2], R14 ;  /* 0x0000020e0c001986 */ /* 0x0007e2000c101526 */
[----:B------:R-:W-:Y:S05]  /*2770*/  @!P2 BRA `(.L_x_41) ;  /* 0x000000000004a947 */ /* 0x000fea0003800000 */
[----:B------:R4:W5:Y:S02]  /*2780*/  LDG.E.LTC128B.U16 R24, desc[UR38][R6.64+0x10] ;  /* 0x0000102606187981 */ /* 0x000964000c1e1520 */
.L_x_41:
[----:B------:R-:W-:Y:S05]  /*2790*/  BSYNC B1 ;  /* 0x0000000000017941 */ /* 0x000fea0003800000 */
.L_x_40:
[----:B---3-5:R-:W-:Y:S01]  /*27a0*/  IMAD.U32 R14, R24, 0x10000, RZ ;  /* 0x00010000180e7824 */ /* 0x028fe200078e00ff */
[----:B------:R-:W-:Y:S01]  /*27b0*/  ISETP.GT.AND P1, PT, R4, 0x9, PT ;  /* 0x000000090400780c */ /* 0x000fe20003f24270 */
[----:B------:R-:W-:Y:S02]  /*27c0*/  BSSY B1, `(.L_x_42) ;  /* 0x0000008000017945 */ /* 0x000fe40003800000 */
[----:B0-----:R-:W-:Y:S01]  /*27d0*/  FMUL R5, R14, R89 ;  /* 0x000000590e057220 */ /* 0x001fe20000400000 */
[----:B------:R-:W-:-:S03]  /*27e0*/  ISETP.GT.AND P3, PT, R3, RZ, P1 ;  /* 0x000000ff0300720c */ /* 0x000fc60000f64270 */
[----:B------:R-:W-:-:S05]  /*27f0*/  FFMA R5, R28, R88, R5 ;  /* 0x000000581c057223 */ /* 0x000fca0000000005 */
[----:B------:R-:W-:-:S05]  /*2800*/  F2FP.BF16.F32.PACK_AB R5, RZ, R5 ;  /* 0x00000005ff05723e */ /* 0x000fca00000010ff */
[----:B------:R0:W-:Y:S01]  /*2810*/  @P2 STG.E.U16 desc[UR38][R10.64+0x10], R5 ;  /* 0x000010050a002986 */ /* 0x0001e2000c101526 */
[----:B------:R-:W-:Y:S05]  /*2820*/  @!P3 BRA `(.L_x_43) ;  /* 0x000000000004b947 */ /* 0x000fea0003800000 */
[----:B------:R3:W5:Y:S02]  /*2830*/  LDG.E.LTC128B.U16 R24, desc[UR38][R6.64+0x12] ;  /* 0x0000122606187981 */ /* 0x000764000c1e1520 */
.L_x_43:
[----:B------:R-:W-:Y:S05]  /*2840*/  BSYNC B1 ;  /* 0x0000000000017941 */ /* 0x000fea0003800000 */
.L_x_42:
[----:B-----5:R-:W-:Y:S01]  /*2850*/  IMAD.U32 R14, R24, 0x10000, RZ ;  /* 0x00010000180e7824 */ /* 0x020fe200078e00ff */
[----:B------:R-:W-:Y:S01]  /*2860*/  ISETP.GT.AND P0, PT, R3, 0x8, P0 ;  /* 0x000000080300780c */ /* 0x000fe20000704270 */
[----:B------:R-:W-:Y:S02]  /*2870*/  BSSY B1, `(.L_x_44) ;  /* 0x0000007000017945 */ /* 0x000fe40003800000 */
[----:B------:R-:W-:-:S04]  /*2880*/  FMUL R14, R14, R89 ;  /* 0x000000590e0e7220 */ /* 0x000fc80000400000 */
[----:B------:R-:W-:-:S05]  /*2890*/  FFMA R14, R29, R88, R14 ;  /* 0x000000581d0e7223 */ /* 0x000fca000000000e */
[----:B------:R-:W-:-:S05]  /*28a0*/  F2FP.BF16.F32.PACK_AB R14, RZ, R14 ;  /* 0x0000000eff0e723e */ /* 0x000fca00000010ff */
[----:B------:R0:W-:Y:S01]  /*28b0*/  @P3 STG.E.U16 desc[UR38][R10.64+0x12], R14 ;  /* 0x0000120e0a003986 */ /* 0x0001e2000c101526 */
[----:B------:R-:W-:Y:S05]  /*28c0*/  @!P0 BRA `(.L_x_45) ;  /* 0x0000000000048947 */ /* 0x000fea0003800000 */
[----:B------:R0:W5:Y:S02]  /*28d0*/  LDG.E.LTC128B.U16 R24, desc[UR38][R8.64+0x10] ;  /* 0x0000102608187981 */ /* 0x000164000c1e1520 */
.L_x_45:
[----:B------:R-:W-:Y:S05]  /*28e0*/  BSYNC B1 ;  /* 0x0000000000017941 */ /* 0x000fea0003800000 */
.L_x_44:
[----:B0----5:R-:W-:Y:S01]  /*28f0*/  IMAD.U32 R14, R24, 0x10000, RZ ;  /* 0x00010000180e7824 */ /* 0x021fe200078e00ff */
        /* <DEDUP_REMOVED lines=8> */
.L_x_47:
[----:B------:R-:W-:Y:S05]  /*2980*/  BSYNC B1 ;  /* 0x0000000000017941 */ /* 0x000fea0003800000 */
.L_x_46:
        /* <DEDUP_REMOVED lines=10> */
.L_x_49:
[----:B------:R-:W-:Y:S05]  /*2a30*/  BSYNC B1 ;  /* 0x0000000000017941 */ /* 0x000fea0003800000 */
.L_x_48:
[----:B0----5:R-:W-:Y:S01]  /*2a40*/  IMAD.U32 R14, R24, 0x10000, RZ ;  /* 0x00010000180e7824 */ /* 0x021fe200078e00ff */
        /* <DEDUP_REMOVED lines=9> */
.L_x_51:
[----:B------:R-:W-:Y:S05]  /*2ae0*/  BSYNC B1 ;  /* 0x0000000000017941 */ /* 0x000fea0003800000 */
.L_x_50:
        /* <DEDUP_REMOVED lines=9> */
.L_x_53:
[----:B------:R-:W-:Y:S05]  /*2b80*/  BSYNC B1 ;  /* 0x0000000000017941 */ /* 0x000fea0003800000 */
.L_x_52:
        /* <DEDUP_REMOVED lines=9> */
.L_x_55:
[----:B------:R-:W-:Y:S05]  /*2c20*/  BSYNC B1 ;  /* 0x0000000000017941 */ /* 0x000fea0003800000 */
.L_x_54:
        /* <DEDUP_REMOVED lines=10> */
.L_x_57:
[----:B------:R-:W-:Y:S05]  /*2cd0*/  BSYNC B1 ;  /* 0x0000000000017941 */ /* 0x000fea0003800000 */
.L_x_56:
        /* <DEDUP_REMOVED lines=10> */
.L_x_59:
[----:B------:R-:W-:Y:S05]  /*2d80*/  BSYNC B1 ;  /* 0x0000000000017941 */ /* 0x000fea0003800000 */
.L_x_58:
        /* <DEDUP_REMOVED lines=9> */
.L_x_61:
[----:B------:R-:W-:Y:S05]  /*2e20*/  BSYNC B1 ;  /* 0x0000000000017941 */ /* 0x000fea0003800000 */
.L_x_60:
        /* <DEDUP_REMOVED lines=9> */
.L_x_63:
[----:B------:R-:W-:Y:S05]  /*2ec0*/  BSYNC B1 ;  /* 0x0000000000017941 */ /* 0x000fea0003800000 */
.L_x_62:
        /* <DEDUP_REMOVED lines=10> */
.L_x_65:
[----:B------:R-:W-:Y:S05]  /*2f70*/  BSYNC B1 ;  /* 0x0000000000017941 */ /* 0x000fea0003800000 */
.L_x_64:
        /* <DEDUP_REMOVED lines=10> */
.L_x_67:
[----:B------:R-:W-:Y:S05]  /*3020*/  BSYNC B1 ;  /* 0x0000000000017941 */ /* 0x000fea0003800000 */
.L_x_66:
        /* <DEDUP_REMOVED lines=9> */
.L_x_69:
[----:B------:R-:W-:Y:S05]  /*30c0*/  BSYNC B1 ;  /* 0x0000000000017941 */ /* 0x000fea0003800000 */
.L_x_68:
        /* <DEDUP_REMOVED lines=9> */
.L_x_71:
[----:B------:R-:W-:Y:S05]  /*3160*/  BSYNC B1 ;  /* 0x0000000000017941 */ /* 0x000fea0003800000 */
.L_x_70:
        /* <DEDUP_REMOVED lines=10> */
.L_x_73:
[----:B------:R-:W-:Y:S05]  /*3210*/  BSYNC B1 ;  /* 0x0000000000017941 */ /* 0x000fea0003800000 */
.L_x_72:
        /* <DEDUP_REMOVED lines=10> */
.L_x_75:
[----:B------:R-:W-:Y:S05]  /*32c0*/  BSYNC B1 ;  /* 0x0000000000017941 */ /* 0x000fea0003800000 */
.L_x_74:
        /* <DEDUP_REMOVED lines=9> */
.L_x_77:
[----:B------:R-:W-:Y:S05]  /*3360*/  BSYNC B1 ;  /* 0x0000000000017941 */ /* 0x000fea0003800000 */
.L_x_76:
        /* <DEDUP_REMOVED lines=9> */
.L_x_79:
[----:B------:R-:W-:Y:S05]  /*3400*/  BSYNC B1 ;  /* 0x0000000000017941 */ /* 0x000fea0003800000 */
.L_x_78:
        /* <DEDUP_REMOVED lines=10> */
.L_x_81:
[----:B------:R-:W-:Y:S05]  /*34b0*/  BSYNC B1 ;  /* 0x0000000000017941 */ /* 0x000fea0003800000 */
.L_x_80:
        /* <DEDUP_REMOVED lines=10> */
.L_x_83:
[----:B------:R-:W-:Y:S05]  /*3560*/  BSYNC B1 ;  /* 0x0000000000017941 */ /* 0x000fea0003800000 */
.L_x_82:
        /* <DEDUP_REMOVED lines=9> */
.L_x_85:
[----:B------:R-:W-:Y:S05]  /*3600*/  BSYNC B1 ;  /* 0x0000000000017941 */ /* 0x000fea0003800000 */
.L_x_84:
        /* <DEDUP_REMOVED lines=9> */
.L_x_87:
[----:B------:R-:W-:Y:S05]  /*36a0*/  BSYNC B1 ;  /* 0x0000000000017941 */ /* 0x000fea0003800000 */
.L_x_86:
        /* <DEDUP_REMOVED lines=10> */
.L_x_89:
[----:B------:R-:W-:Y:S05]  /*3750*/  BSYNC B1 ;  /* 0x0000000000017941 */ /* 0x000fea0003800000 */
.L_x_88:
        /* <DEDUP_REMOVED lines=10> */
.L_x_91:
[----:B------:R-:W-:Y:S05]  /*3800*/  BSYNC B1 ;  /* 0x0000000000017941 */ /* 0x000fea0003800000 */
.L_x_90:
        /* <DEDUP_REMOVED lines=9> */
.L_x_93:
[----:B------:R-:W-:Y:S05]  /*38a0*/  BSYNC B1 ;  /* 0x0000000000017941 */ /* 0x000fea0003800000 */
.L_x_92:
        /* <DEDUP_REMOVED lines=9> */
.L_x_95:
[----:B------:R-:W-:Y:S05]  /*3940*/  BSYNC B1 ;  /* 0x0000000000017941 */ /* 0x000fea0003800000 */
.L_x_94:
        /* <DEDUP_REMOVED lines=10> */
.L_x_97:
[----:B------:R-:W-:Y:S05]  /*39f0*/  BSYNC B1 ;  /* 0x0000000000017941 */ /* 0x000fea0003800000 */
.L_x_96:
        /* <DEDUP_REMOVED lines=10> */
.L_x_99:
[----:B------:R-:W-:Y:S05]  /*3aa0*/  BSYNC B1 ;  /* 0x0000000000017941 */ /* 0x000fea0003800000 */
.L_x_98:
        /* <DEDUP_REMOVED lines=9> */
.L_x_101:
[----:B------:R-:W-:Y:S05]  /*3b40*/  BSYNC B1 ;  /* 0x0000000000017941 */ /* 0x000fea0003800000 */
.L_x_100:
        /* <DEDUP_REMOVED lines=9> */
.L_x_103:
[----:B------:R-:W-:Y:S05]  /*3be0*/  BSYNC B1 ;  /* 0x0000000000017941 */ /* 0x000fea0003800000 */
.L_x_102:
        /* <DEDUP_REMOVED lines=10> */
.L_x_105:
[----:B------:R-:W-:Y:S05]  /*3c90*/  BSYNC B1 ;  /* 0x0000000000017941 */ /* 0x000fea0003800000 */
.L_x_104:
        /* <DEDUP_REMOVED lines=10> */
.L_x_107:
[----:B------:R-:W-:Y:S05]  /*3d40*/  BSYNC B1 ;  /* 0x0000000000017941 */ /* 0x000fea0003800000 */
.L_x_106:
        /* <DEDUP_REMOVED lines=9> */
.L_x_109:
[----:B------:R-:W-:Y:S05]  /*3de0*/  BSYNC B1 ;  /* 0x0000000000017941 */ /* 0x000fea0003800000 */
.L_x_108:
        /* <DEDUP_REMOVED lines=9> */
.L_x_111:
[----:B------:R-:W-:Y:S05]  /*3e80*/  BSYNC B1 ;  /* 0x0000000000017941 */ /* 0x000fea0003800000 */
.L_x_110:
        /* <DEDUP_REMOVED lines=10> */
.L_x_113:
[----:B------:R-:W-:Y:S05]  /*3f30*/  BSYNC B1 ;  /* 0x0000000000017941 */ /* 0x000fea0003800000 */
.L_x_112:
        /* <DEDUP_REMOVED lines=10> */
.L_x_115:
[----:B------:R-:W-:Y:S05]  /*3fe0*/  BSYNC B1 ;  /* 0x0000000000017941 */ /* 0x000fea0003800000 */
.L_x_114:
        /* <DEDUP_REMOVED lines=9> */
.L_x_117:
[----:B------:R-:W-:Y:S05]  /*4080*/  BSYNC B1 ;  /* 0x0000000000017941 */ /* 0x000fea0003800000 */
.L_x_116:
        /* <DEDUP_REMOVED lines=9> */
.L_x_119:
[----:B------:R-:W-:Y:S05]  /*4120*/  BSYNC B1 ;  /* 0x0000000000017941 */ /* 0x000fea0003800000 */
.L_x_118:
        /* <DEDUP_REMOVED lines=10> */
.L_x_121:
[----:B------:R-:W-:Y:S05]  /*41d0*/  BSYNC B1 ;  /* 0x0000000000017941 */ /* 0x000fea0003800000 */
.L_x_120:
        /* <DEDUP_REMOVED lines=10> */
.L_x_123:
[----:B------:R-:W-:Y:S05]  /*4280*/  BSYNC B1 ;  /* 0x0000000000017941 */ /* 0x000fea0003800000 */
.L_x_122:
        /* <DEDUP_REMOVED lines=9> */
.L_x_125:
[----:B------:R-:W-:Y:S05]  /*4320*/  BSYNC B1 ;  /* 0x0000000000017941 */ /* 0x000fea0003800000 */
.L_x_124:
        /* <DEDUP_REMOVED lines=9> */
.L_x_127:
[----:B------:R-:W-:Y:S05]  /*43c0*/  BSYNC B1 ;  /* 0x0000000000017941 */ /* 0x000fea0003800000 */
.L_x_126:
        /* <DEDUP_REMOVED lines=10> */
.L_x_129:
[----:B------:R-:W-:Y:S05]  /*4470*/  BSYNC B1 ;  /* 0x0000000000017941 */ /* 0x000fea0003800000 */
.L_x_128:
        /* <DEDUP_REMOVED lines=10> */
.L_x_131:
[----:B------:R-:W-:Y:S05]  /*4520*/  BSYNC B1 ;  /* 0x0000000000017941 */ /* 0x000fea0003800000 */
.L_x_130:
        /* <DEDUP_REMOVED lines=9> */
.L_x_133:
[----:B------:R-:W-:Y:S05]  /*45c0*/  BSYNC B1 ;  /* 0x0000000000017941 */ /* 0x000fea0003800000 */
.L_x_132:
        /* <DEDUP_REMOVED lines=9> */
.L_x_135:
[----:B------:R-:W-:Y:S05]  /*4660*/  BSYNC B1 ;  /* 0x0000000000017941 */ /* 0x000fea0003800000 */
.L_x_134:
        /* <DEDUP_REMOVED lines=10> */
.L_x_137:
[----:B------:R-:W-:Y:S05]  /*4710*/  BSYNC B1 ;  /* 0x0000000000017941 */ /* 0x000fea0003800000 */
.L_x_136:
        /* <DEDUP_REMOVED lines=10> */
.L_x_139:
[----:B------:R-:W-:Y:S05]  /*47c0*/  BSYNC B1 ;  /* 0x0000000000017941 */ /* 0x000fea0003800000 */
.L_x_138:
        /* <DEDUP_REMOVED lines=9> */
.L_x_141:
[----:B------:R-:W-:Y:S05]  /*4860*/  BSYNC B1 ;  /* 0x0000000000017941 */ /* 0x000fea0003800000 */
.L_x_140:
        /* <DEDUP_REMOVED lines=9> */
.L_x_143:
[----:B------:R-:W-:Y:S05]  /*4900*/  BSYNC B1 ;  /* 0x0000000000017941 */ /* 0x000fea0003800000 */
.L_x_142:
        /* <DEDUP_REMOVED lines=10> */
.L_x_145:
[----:B------:R-:W-:Y:S05]  /*49b0*/  BSYNC B1 ;  /* 0x0000000000017941 */ /* 0x000fea0003800000 */
.L_x_144:
        /* <DEDUP_REMOVED lines=10> */
.L_x_147:
[----:B------:R-:W-:Y:S05]  /*4a60*/  BSYNC B1 ;  /* 0x0000000000017941 */ /* 0x000fea0003800000 */
.L_x_146:
        /* <DEDUP_REMOVED lines=9> */
.L_x_149:
[----:B------:R-:W-:Y:S05]  /*4b00*/  BSYNC B1 ;  /* 0x0000000000017941 */ /* 0x000fea0003800000 */
.L_x_148:
        /* <DEDUP_REMOVED lines=9> */
.L_x_151:
[----:B------:R-:W-:Y:S05]  /*4ba0*/  BSYNC B1 ;  /* 0x0000000000017941 */ /* 0x000fea0003800000 */
.L_x_150:
        /* <DEDUP_REMOVED lines=10> */
.L_x_153:
[----:B------:R-:W-:Y:S05]  /*4c50*/  BSYNC B1 ;  /* 0x0000000000017941 */ /* 0x000fea0003800000 */
.L_x_152:
[----:B0----5:R-:W-:Y:S01]  /*4c60*/  IMAD.U32 R14, R24, 0x10000, RZ ;  /* 0x00010000180e7824 */ /* 0x021fe200078e00ff */
[----:B------:R-:W-:Y:S01]  /*4c70*/  ISETP.GT.AND P1, PT, R4, 0x79, PT ;  /* 0x000000790400780c */ /* 0x000fe20003f24270 */
[----:B------:R-:W-:Y:S01]  /*4c80*/  @P2 IMAD.MOV.U32 R4, RZ, RZ, R10 ;  /* 0x000000ffff042224 */ /* 0x000fe200078e000a */
[----:B------:R-:W-:Y:S01]  /*4c90*/  BSSY B1, `(.L_x_154) ;  /* 0x000000a000017945 */ /* 0x000fe20003800000 */
[----:B------:R-:W-:Y:S01]  /*4ca0*/  FMUL R5, R14, R89 ;  /* 0x000000590e057220 */ /* 0x000fe20000400000 */
[----:B------:R-:W-:-:S03]  /*4cb0*/  ISETP.GT.AND P3, PT, R3, RZ, P1 ;  /* 0x000000ff0300720c */ /* 0x000fc60000f64270 */
[----:B------:R-:W-:-:S05]  /*4cc0*/  FFMA R5, R84, R88, R5 ;  /* 0x0000005854057223 */ /* 0x000fca0000000005 */
[----:B------:R-:W-:-:S04]  /*4cd0*/  F2FP.BF16.F32.PACK_AB R5, RZ, R5 ;  /* 0x00000005ff05723e */ /* 0x000fc800000010ff */
[----:B------:R-:W-:Y:S01]  /*4ce0*/  PRMT R14, R5, 0x7610, R14 ;  /* 0x00007610050e7816 */ /* 0x000fe2000000000e */
[----:B------:R-:W-:-:S05]  /*4cf0*/  @P2 IMAD.MOV.U32 R5, RZ, RZ, R11 ;  /* 0x000000ffff052224 */ /* 0x000fca00078e000b */
[----:B------:R0:W-:Y:S01]  /*4d00*/  @P2 STG.E.U16 desc[UR38][R4.64+0xf0], R14 ;  /* 0x0000f00e04002986 */ /* 0x0001e2000c101526 */
[----:B------:R-:W-:Y:S05]  /*4d10*/  @!P3 BRA `(.L_x_155) ;  /* 0x000000000004b947 */ /* 0x000fea0003800000 */
[----:B------:R0:W5:Y:S02]  /*4d20*/  LDG.E.LTC128B.U16 R24, desc[UR38][R6.64+0xf2] ;  /* 0x0000f22606187981 */ /* 0x000164000c1e1520 */
.L_x_155:
[----:B------:R-:W-:Y:S05]  /*4d30*/  BSYNC B1 ;  /* 0x0000000000017941 */ /* 0x000fea0003800000 */
.L_x_154:
        /* <DEDUP_REMOVED lines=9> */
.L_x_157:
[----:B------:R-:W-:Y:S05]  /*4dd0*/  BSYNC B1 ;  /* 0x0000000000017941 */ /* 0x000fea0003800000 */
.L_x_156:
[----:B0----5:R-:W-:Y:S01]  /*4de0*/  IMAD.U32 R4, R24, 0x10000, RZ ;  /* 0x0001000018047824 */ /* 0x021fe200078e00ff */
[----:B------:R-:W-:Y:S01]  /*4df0*/  ISETP.GT.AND P1, PT, R3, 0x8, P1 ;  /* 0x000000080300780c */ /* 0x000fe20000f24270 */
[----:B------:R-:W-:Y:S02]  /*4e00*/  BSSY B1, `(.L_x_158) ;  /* 0x000000a000017945 */ /* 0x000fe40003800000 */
[----:B------:R-:W-:Y:S01]  /*4e10*/  FMUL R5, R4, R89 ;  /* 0x0000005904057220 */ /* 0x000fe20000400000 */
[----:B------:R-:W-:-:S03]  /*4e20*/  @P0 IMAD.MOV.U32 R4, RZ, RZ, R12 ;  /* 0x000000ffff040224 */ /* 0x000fc600078e000c */
[----:B------:R-:W-:-:S05]  /*4e30*/  FFMA R5, R86, R88, R5 ;  /* 0x0000005856057223 */ /* 0x000fca0000000005 */
[----:B------:R-:W-:-:S04]  /*4e40*/  F2FP.BF16.F32.PACK_AB R5, RZ, R5 ;  /* 0x00000005ff05723e */ /* 0x000fc800000010ff */
[----:B-1-34-:R-:W-:Y:S01]  /*4e50*/  PRMT R6, R5, 0x7610, R6 ;  /* 0x0000761005067816 */ /* 0x01afe20000000006 */
[----:B------:R-:W-:-:S05]  /*4e60*/  @P0 IMAD.MOV.U32 R5, RZ, RZ, R13 ;  /* 0x000000ffff050224 */ /* 0x000fca00078e000d */
[----:B------:R0:W-:Y:S01]  /*4e70*/  @P0 STG.E.U16 desc[UR38][R4.64+0xf0], R6 ;  /* 0x0000f00604000986 */ /* 0x0001e2000c101526 */
[----:B------:R-:W-:Y:S05]  /*4e80*/  @!P1 BRA `(.L_x_159) ;  /* 0x0000000000049947 */ /* 0x000fea0003800000 */
[----:B------:R1:W5:Y:S02]  /*4e90*/  LDG.E.LTC128B.U16 R24, desc[UR38][R8.64+0xf2] ;  /* 0x0000f22608187981 */ /* 0x000364000c1e1520 */
.L_x_159:
[----:B------:R-:W-:Y:S05]  /*4ea0*/  BSYNC B1 ;  /* 0x0000000000017941 */ /* 0x000fea0003800000 */
.L_x_158:
[----:B------:R-:W-:Y:S05]  /*4eb0*/  @!P1 BRA `(.L_x_160) ;  /* 0x0000001000d09947 */ /* 0x000fea0003800000 */
[----:B-----5:R-:W-:-:S04]  /*4ec0*/  IMAD.U32 R24, R24, 0x10000, RZ ;  /* 0x0001000018187824 */ /* 0x020fc800078e00ff */
[----:B------:R-:W-:-:S04]  /*4ed0*/  FMUL R24, R24, R89 ;  /* 0x0000005918187220 */ /* 0x000fc80000400000 */
[----:B------:R-:W-:-:S05]  /*4ee0*/  FFMA R24, R87, R88, R24 ;  /* 0x0000005857187223 */ /* 0x000fca0000000018 */
[----:B------:R-:W-:-:S05]  /*4ef0*/  F2FP.BF16.F32.PACK_AB R24, RZ, R24 ;  /* 0x00000018ff18723e */ /* 0x000fca00000010ff */
[----:B------:R3:W-:Y:S01]  /*4f00*/  STG.E.U16 desc[UR38][R12.64+0xf2], R24 ;  /* 0x0000f2180c007986 */ /* 0x0007e2000c101526 */
[----:B------:R-:W-:Y:S05]  /*4f10*/  BRA `(.L_x_160) ;  /* 0x0000001000b87947 */ /* 0x000fea0003800000 */
.L_x_35:
[----:B------:R-:W-:Y:S01]  /*4f20*/  ISETP.GT.AND P2, PT, R4, 0x1, PT ;  /* 0x000000010400780c */ /* 0x000fe20003f44270 */
[----:B------:R-:W-:Y:S01]  /*4f30*/  ULDC.64 UR4, c[0x0][0x5c0] ;  /* 0x0001700000047ab9 */ /* 0x000fe20000000a00 */
[-C--:B------:R-:W-:Y:S01]  /*4f40*/  FMUL R24, R24, R88.reuse ;  /* 0x0000005818187220 */ /* 0x080fe20000400000 */
[-C--:B------:R-:W-:Y:S01]  /*4f50*/  FMUL R25, R25, R88.reuse ;  /* 0x0000005819197220 */ /* 0x080fe20000400000 */
[----:B------:R-:W-:Y:S01]  /*4f60*/  ISETP.GT.AND P1, PT, R3, RZ, P2 ;  /* 0x000000ff0300720c */ /* 0x000fe20001724270 */
[-C--:B------:R-:W-:Y:S01]  /*4f70*/  FMUL R26, R26, R88.reuse ;  /* 0x000000581a1a7220 */ /* 0x080fe20000400000 */
[----:B------:R-:W-:Y:S01]  /*4f80*/  LEA R6, P4, R104, UR4, 0x1 ;  /* 0x0000000468067c11 */ /* 0x000fe2000f8808ff */
[----:B------:R-:W-:Y:S01]  /*4f90*/  FMUL R27, R27, R88 ;  /* 0x000000581b1b7220 */ /* 0x000fe20000400000 */
[----:B------:R-:W-:Y:S01]  /*4fa0*/  F2FP.BF16.F32.PACK_AB R24, RZ, R24 ;  /* 0x00000018ff18723e */ /* 0x000fe200000010ff */
[-C--:B------:R-:W-:Y:S01]  /*4fb0*/  FMUL R28, R28, R88.reuse ;  /* 0x000000581c1c7220 */ /* 0x080fe20000400000 */
[----:B------:R-:W-:Y:S01]  /*4fc0*/  LEA.HI.X R7, R104, UR5, R115, 0x1, P4 ;  /* 0x0000000568077c11 */ /* 0x000fe2000a0f0c73 */
[-C--:B------:R-:W-:Y:S01]  /*4fd0*/  FMUL R29, R29, R88.reuse ;  /* 0x000000581d1d7220 */ /* 0x080fe20000400000 */
[----:B------:R-:W-:Y:S01]  /*4fe0*/  F2FP.BF16.F32.PACK_AB R25, RZ, R25 ;  /* 0x00000019ff19723e */ /* 0x000fe200000010ff */
[-C--:B------:R-:W-:Y:S01]  /*4ff0*/  FMUL R30, R30, R88.reuse ;  /* 0x000000581e1e7220 */ /* 0x080fe20000400000 */
[----:B------:R-:W-:Y:S01]  /*5000*/  ISETP.GT.AND P2, PT, R3, 0x8, P2 ;  /* 0x000000080300780c */ /* 0x000fe20001744270 */
[----:B------:R-:W-:Y:S01]  /*5010*/  @P3 STG.E.U16 desc[UR38][R6.64], R24 ;  /* 0x0000001806003986 */ /* 0x000fe2000c101526 */
[C---:B------:R-:W-:Y:S01]  /*5020*/  SHF.L.U64.HI R5, R90.reuse, 0x1, R91 ;  /* 0x000000015a057819 */ /* 0x040fe2000001025b */
[----:B------:R-:W-:Y:S01]  /*5030*/  FMUL R31, R31, R88 ;  /* 0x000000581f1f7220 */ /* 0x000fe20000400000 */
[----:B------:R-:W-:Y:S01]  /*5040*/  LEA R8, P3, R90, R6, 0x1 ;  /* 0x000000065a087211 */ /* 0x000fe200078608ff */
[----:B------:R-:W-:Y:S01]  /*5050*/  @P1 STG.E.U16 desc[UR38][R6.64+0x2], R25 ;  /* 0x0000021906001986 */ /* 0x000fe2000c101526 */
[----:B------:R-:W-:Y:S01]  /*5060*/  ISETP.GT.AND P1, PT, R3, 0x8, P0 ;  /* 0x000000080300780c */ /* 0x000fe20000724270 */
[----:B------:R-:W-:Y:S01]  /*5070*/  FMUL R32, R32, R88 ;  /* 0x0000005820207220 */ /* 0x000fe20000400000 */
[----:B------:R-:W-:Y:S01]  /*5080*/  F2FP.BF16.F32.PACK_AB R26, RZ, R26 ;  /* 0x0000001aff1a723e */ /* 0x000fe200000010ff */
[----:B------:R-:W-:Y:S01]  /*5090*/  IMAD.X R9, R5, 0x1, R7, P3 ;  /* 0x0000000105097824 */ /* 0x000fe200018e0607 */
[----:B------:R-:W-:Y:S01]  /*50a0*/  F2FP.BF16.F32.PACK_AB R27, RZ, R27 ;  /* 0x0000001bff1b723e */ /* 0x000fe200000010ff */
[-C--:B------:R-:W-:Y:S01]  /*50b0*/  FMUL R33, R33, R88.reuse ;  /* 0x0000005821217220 */ /* 0x080fe20000400000 */
[----:B------:R-:W-:Y:S01]  /*50c0*/  ISETP.GT.AND P0, PT, R4, 0x8, PT ;  /* 0x000000080400780c */ /* 0x000fe20003f04270 */
[----:B------:R-:W-:Y:S01]  /*50d0*/  FMUL R34, R34, R88 ;  /* 0x0000005822227220 */ /* 0x000fe20000400000 */
[----:B------:R-:W-:Y:S01]  /*50e0*/  F2FP.BF16.F32.PACK_AB R28, RZ, R28 ;  /* 0x0000001cff1c723e */ /* 0x000fe200000010ff */
[-C--:B------:R-:W-:Y:S01]  /*50f0*/  FMUL R35, R35, R88.reuse ;  /* 0x0000005823237220 */ /* 0x080fe20000400000 */
[C---:B------:R-:W-:Y:S01]  /*5100*/  ISETP.GT.AND P4, PT, R3.reuse, RZ, P0 ;  /* 0x000000ff0300720c */ /* 0x040fe20000784270 */
[-C--:B------:R-:W-:Y:S01]  /*5110*/  FMUL R36, R36, R88.reuse ;  /* 0x0000005824247220 */ /* 0x080fe20000400000 */
[----:B------:R-:W-:Y:S01]  /*5120*/  F2FP.BF16.F32.PACK_AB R29, RZ, R29 ;  /* 0x0000001dff1d723e */ /* 0x000fe200000010ff */
[----:B------:R-:W-:Y:S01]  /*5130*/  @P1 STG.E.U16 desc[UR38][R8.64], R26 ;  /* 0x0000001a08001986 */ /* 0x000fe2000c101526 */
[----:B------:R-:W-:Y:S01]  /*5140*/  ISETP.GT.AND P1, PT, R3, 0x8, P0 ;  /* 0x000000080300780c */ /* 0x000fe20000724270 */
[----:B------:R-:W-:Y:S01]  /*5150*/  FMUL R37, R37, R88 ;  /* 0x0000005825257220 */ /* 0x000fe20000400000 */
[----:B------:R-:W-:Y:S01]  /*5160*/  F2FP.BF16.F32.PACK_AB R30, RZ, R30 ;  /* 0x0000001eff1e723e */ /* 0x000fe200000010ff */
[----:B------:R-:W-:Y:S01]  /*5170*/  @P2 STG.E.U16 desc[UR38][R8.64+0x2], R27 ;  /* 0x0000021b08002986 */ /* 0x000fe2000c101526 */
[----:B------:R-:W-:Y:S01]  /*5180*/  ISETP.GT.AND P2, PT, R4, 0x9, PT ;  /* 0x000000090400780c */ /* 0x000fe20003f44270 */
[-C--:B------:R-:W-:Y:S01]  /*5190*/  FMUL R38, R38, R88.reuse ;  /* 0x0000005826267220 */ /* 0x080fe20000400000 */
[----:B------:R-:W-:Y:S01]  /*51a0*/  F2FP.BF16.F32.PACK_AB R31, RZ, R31 ;  /* 0x0000001fff1f723e */ /* 0x000fe200000010ff */
[-C--:B------:R-:W-:Y:S01]  /*51b0*/  FMUL R39, R39, R88.reuse ;  /* 0x0000005827277220 */ /* 0x080fe20000400000 */
[C---:B------:R-:W-:Y:S01]  /*51c0*/  ISETP.GT.AND P3, PT, R3.reuse, RZ, P2 ;  /* 0x000000ff0300720c */ /* 0x040fe20001764270 */
[----:B------:R-:W-:Y:S01]  /*51d0*/  @P4 STG.E.U16 desc[UR38][R6.64+0x10], R28 ;  /* 0x0000101c06004986 */ /* 0x000fe2000c101526 */
[----:B------:R-:W-:Y:S01]  /*51e0*/  ISETP.GT.AND P2, PT, R3, 0x8, P2 ;  /* 0x000000080300780c */ /* 0x000fe20001744270 */
[-C--:B------:R-:W-:Y:S01]  /*51f0*/  FMUL R40, R40, R88.reuse ;  /* 0x0000005828287220 */ /* 0x080fe20000400000 */
[----:B------:R-:W-:Y:S01]  /*5200*/  ISETP.GT.AND P0, PT, R4, 0x10, PT ;  /* 0x000000100400780c */ /* 0x000fe20003f04270 */
[----:B------:R-:W-:Y:S01]  /*5210*/  FMUL R41, R41, R88 ;  /* 0x0000005829297220 */ /* 0x000fe20000400000 */
[----:B------:R-:W-:Y:S01]  /*5220*/  F2FP.BF16.F32.PACK_AB R32, RZ, R32 ;  /* 0x00000020ff20723e */ /* 0x000fe200000010ff */
[-C--:B------:R-:W-:Y:S01]  /*5230*/  FMUL R42, R42, R88.reuse ;  /* 0x000000582a2a7220 */ /* 0x080fe20000400000 */
[----:B------:R-:W-:Y:S01]  /*5240*/  ISETP.GT.AND P4, PT, R3, RZ, P0 ;  /* 0x000000ff0300720c */ /* 0x000fe20000784270 */
[-C--:B------:R-:W-:Y:S01]  /*5250*/  FMUL R43, R43, R88.reuse ;  /* 0x000000582b2b7220 */ /* 0x080fe20000400000 */
[----:B------:R-:W-:Y:S01]  /*5260*/  F2FP.BF16.F32.PACK_AB R33, RZ, R33 ;  /* 0x00000021ff21723e */ /* 0x000fe200000010ff */
[----:B------:R-:W-:Y:S01]  /*5270*/  FMUL R44, R44, R88 ;  /* 0x000000582c2c7220 */ /* 0x000fe20000400000 */
[----:B------:R-:W-:Y:S01]  /*5280*/  F2FP.BF16.F32.PACK_AB R34, RZ, R34 ;  /* 0x00000022ff22723e */ /* 0x000fe200000010ff */
[----:B------:R-:W-:Y:S01]  /*5290*/  @P3 STG.E.U16 desc[UR38][R6.64+0x12], R29 ;  /* 0x0000121d06003986 */ /* 0x000fe2000c101526 */
[----:B------:R-:W-:Y:S01]  /*52a0*/  ISETP.GT.AND P3, PT, R4, 0x11, PT ;  /* 0x000000110400780c */ /* 0x000fe20003f64270 */
[-C--:B------:R-:W-:Y:S01]  /*52b0*/  FMUL R45, R45, R88.reuse ;  /* 0x000000582d2d7220 */ /* 0x080fe20000400000 */
[----:B------:R-:W-:Y:S01]  /*52c0*/  F2FP.BF16.F32.PACK_AB R35, RZ, R35 ;  /* 0x00000023ff23723e */ /* 0x000fe200000010ff */
[----:B------:R-:W-:Y:S01]  /*52d0*/  @P1 STG.E.U16 desc[UR38][R8.64+0x10], R30 ;  /* 0x0000101e08001986 */ /* 0x000fe2000c101526 */
[C---:B------:R-:W-:Y:S01]  /*52e0*/  ISETP.GT.AND P1, PT, R3.reuse, 0x8, P0 ;  /* 0x000000080300780c */ /* 0x040fe20000724270 */
[-C--:B------:R-:W-:Y:S01]  /*52f0*/  FMUL R46, R46, R88.reuse ;  /* 0x000000582e2e7220 */ /* 0x080fe20000400000 */
[----:B------:R-:W-:Y:S01]  /*5300*/  ISETP.GT.AND P0, PT, R4, 0x18, PT ;  /* 0x000000180400780c */ /* 0x000fe20003f04270 */
[----:B------:R-:W-:Y:S01]  /*5310*/  @P2 STG.E.U16 desc[UR38][R8.64+0x12], R31 ;  /* 0x0000121f08002986 */ /* 0x000fe2000c101526 */
[----:B------:R-:W-:Y:S01]  /*5320*/  ISETP.GT.AND P2, PT, R3, RZ, P3 ;  /* 0x000000ff0300720c */ /* 0x000fe20001f44270 */
[-C--:B------:R-:W-:Y:S01]  /*5330*/  FMUL R47, R47, R88.reuse ;  /* 0x000000582f2f7220 */ /* 0x080fe20000400000 */
[C---:B------:R-:W-:Y:S01]  /*5340*/  ISETP.GT.AND P3, PT, R3.reuse, 0x8, P3 ;  /* 0x000000080300780c */ /* 0x040fe20001f64270 */
[----:B------:R-:W-:Y:S01]  /*5350*/  @P4 STG.E.U16 desc[UR38][R6.64+0x20], R32 ;  /* 0x0000202006004986 */ /* 0x000fe2000c101526 */
[----:B------:R-:W-:Y:S01]  /*5360*/  ISETP.GT.AND P4, PT, R3, RZ, P0 ;  /* 0x000000ff0300720c */ /* 0x000fe20000784270 */
[----:B------:R-:W-:Y:S01]  /*5370*/  FMUL R48, R48, R88 ;  /* 0x0000005830307220 */ /* 0x000fe20000400000 */
[----:B------:R-:W-:Y:S01]  /*5380*/  F2FP.BF16.F32.PACK_AB R36, RZ, R36 ;  /* 0x00000024ff24723e */ /* 0x000fe200000010ff */
[-C--:B------:R-:W-:Y:S01]  /*5390*/  FMUL R49, R49, R88.reuse ;  /* 0x0000005831317220 */ /* 0x080fe20000400000 */
[----:B------:R-:W-:Y:S01]  /*53a0*/  F2FP.BF16.F32.PACK_AB R37, RZ, R37 ;  /* 0x00000025ff25723e */ /* 0x000fe200000010ff */
[----:B------:R-:W-:Y:S01]  /*53b0*/  FMUL R50, R50, R88 ;  /* 0x0000005832327220 */ /* 0x000fe20000400000 */
[----:B------:R-:W-:Y:S01]  /*53c0*/  F2FP.BF16.F32.PACK_AB R38, RZ, R38 ;  /* 0x00000026ff26723e */ /* 0x000fe200000010ff */
[----:B------:R-:W-:Y:S01]  /*53d0*/  FMUL R51, R51, R88 ;  /* 0x0000005833337220 */ /* 0x000fe20000400000 */
[----:B------:R-:W-:Y:S01]  /*53e0*/  F2FP.BF16.F32.PACK_AB R39, RZ, R39 ;  /* 0x00000027ff27723e */ /* 0x000fe200000010ff */
[----:B------:R-:W-:Y:S01]  /*53f0*/  @P2 STG.E.U16 desc[UR38][R6.64+0x22], R33 ;  /* 0x0000222106002986 */ /* 0x000fe2000c101526 */
[----:B------:R-:W-:Y:S01]  /*5400*/  F2FP.BF16.F32.PACK_AB R40, RZ, R40 ;  /* 0x00000028ff28723e */ /* 0x000fe200000010ff */
[-C--:B------:R-:W-:Y:S01]  /*5410*/  FMUL R52, R52, R88.reuse ;  /* 0x0000005834347220 */ /* 0x080fe20000400000 */
[----:B------:R-:W-:Y:S01]  /*5420*/  F2FP.BF16.F32.PACK_AB R41, RZ, R41 ;  /* 0x00000029ff29723e */ /* 0x000fe200000010ff */
[----:B------:R-:W-:Y:S01]  /*5430*/  @P1 STG.E.U16 desc[UR38][R8.64+0x20], R34 ;  /* 0x0000202208001986 */ /* 0x000fe2000c101526 */
[----:B------:R-:W-:Y:S01]  /*5440*/  ISETP.GT.AND P1, PT, R3, 0x8, P0 ;  /* 0x000000080300780c */ /* 0x000fe20000724270 */
[-C--:B------:R-:W-:Y:S01]  /*5450*/  FMUL R53, R53, R88.reuse ;  /* 0x0000005835357220 */ /* 0x080fe20000400000 */
[C---:B------:R-:W-:Y:S01]  /*5460*/  ISETP.GT.AND P0, PT, R4.reuse, 0x20, PT ;  /* 0x000000200400780c */ /* 0x040fe20003f04270 */
[----:B------:R-:W-:Y:S01]  /*5470*/  @P3 STG.E.U16 desc[UR38][R8.64+0x22], R35 ;  /* 0x0000222308003986 */ /* 0x000fe2000c101526 */
[----:B------:R-:W-:Y:S01]  /*5480*/  ISETP.GT.AND P3, PT, R4, 0x19, PT ;  /* 0x000000190400780c */ /* 0x000fe20003f64270 */
[----:B------:R-:W-:Y:S01]  /*5490*/  FMUL R54, R54, R88 ;  /* 0x0000005836367220 */ /* 0x000fe20000400000 */
[----:B------:R-:W-:Y:S01]  /*54a0*/  F2FP.BF16.F32.PACK_AB R42, RZ, R42 ;  /* 0x0000002aff2a723e */ /* 0x000fe200000010ff */
[----:B------:R-:W-:Y:S01]  /*54b0*/  @P4 STG.E.U16 desc[UR38][R6.64+0x30], R36 ;  /* 0x0000302406004986 */ /* 0x000fe2000c101526 */
[----:B------:R-:W-:Y:S01]  /*54c0*/  ISETP.GT.AND P2, PT, R3, RZ, P3 ;  /* 0x000000ff0300720c */ /* 0x000fe20001f44270 */
[-C--:B------:R-:W-:Y:S01]  /*54d0*/  FMUL R55, R55, R88.reuse ;  /* 0x0000005837377220 */ /* 0x080fe20000400000 */
[C---:B------:R-:W-:Y:S01]  /*54e0*/  ISETP.GT.AND P3, PT, R3.reuse, 0x8, P3 ;  /* 0x000000080300780c */ /* 0x040fe20001f64270 */
[-C--:B------:R-:W-:Y:S01]  /*54f0*/  FMUL R56, R56, R88.reuse ;  /* 0x0000005838387220 */ /* 0x080fe20000400000 */
[----:B------:R-:W-:Y:S01]  /*5500*/  ISETP.GT.AND P4, PT, R3, RZ, P0 ;  /* 0x000000ff0300720c */ /* 0x000fe20000784270 */
[-C--:B------:R-:W-:Y:S01]  /*5510*/  FMUL R57, R57, R88.reuse ;  /* 0x0000005839397220 */ /* 0x080fe20000400000 */
[----:B------:R-:W-:Y:S01]  /*5520*/  F2FP.BF16.F32.PACK_AB R43, RZ, R43 ;  /* 0x0000002bff2b723e */ /* 0x000fe200000010ff */
[----:B------:R-:W-:Y:S01]  /*5530*/  FMUL R58, R58, R88 ;  /* 0x000000583a3a7220 */ /* 0x000fe20000400000 */
[----:B------:R-:W-:Y:S01]  /*5540*/  F2FP.BF16.F32.PACK_AB R44, RZ, R44 ;  /* 0x0000002cff2c723e */ /* 0x000fe200000010ff */
[-C--:B------:R-:W-:Y:S01]  /*5550*/  FMUL R59, R59, R88.reuse ;  /* 0x000000583b3b7220 */ /* 0x080fe20000400000 */
[----:B------:R-:W-:Y:S01]  /*5560*/  F2FP.BF16.F32.PACK_AB R45, RZ, R45 ;  /* 0x0000002dff2d723e */ /* 0x000fe200000010ff */
[----:B------:R-:W-:Y:S01]  /*5570*/  FMUL R60, R60, R88 ;  /* 0x000000583c3c7220 */ /* 0x000fe20000400000 */
[----:B------:R-:W-:Y:S01]  /*5580*/  F2FP.BF16.F32.PACK_AB R46, RZ, R46 ;  /* 0x0000002eff2e723e */ /* 0x000fe200000010ff */
[----:B------:R-:W-:Y:S01]  /*5590*/  @P2 STG.E.U16 desc[UR38][R6.64+0x32], R37 ;  /* 0x0000322506002986 */ /* 0x000fe2000c101526 */
[----:B------:R-:W-:Y:S01]  /*55a0*/  F2FP.BF16.F32.PACK_AB R47, RZ, R47 ;  /* 0x0000002fff2f723e */ /* 0x000fe200000010ff */
[----:B------:R-:W-:Y:S01]  /*55b0*/  FMUL R61, R61, R88 ;  /* 0x000000583d3d7220 */ /* 0x000fe20000400000 */
[----:B------:R-:W-:Y:S01]  /*55c0*/  F2FP.BF16.F32.PACK_AB R48, RZ, R48 ;  /* 0x00000030ff30723e */ /* 0x000fe200000010ff */
[----:B------:R-:W-:Y:S01]  /*55d0*/  @P1 STG.E.U16 desc[UR38][R8.64+0x30], R38 ;  /* 0x0000302608001986 */ /* 0x000fe2000c101526 */
[----:B------:R-:W-:Y:S01]  /*55e0*/  ISETP.GT.AND P1, PT, R3, 0x8, P0 ;  /* 0x000000080300780c */ /* 0x000fe20000724270 */
[-C--:B------:R-:W-:Y:S01]  /*55f0*/  FMUL R62, R62, R88.reuse ;  /* 0x000000583e3e7220 */ /* 0x080fe20000400000 */
[C---:B------:R-:W-:Y:S01]  /*5600*/  ISETP.GT.AND P0, PT, R4.reuse, 0x28, PT ;  /* 0x000000280400780c */ /* 0x040fe20003f04270 */
[----:B------:R-:W-:Y:S01]  /*5610*/  @P3 STG.E.U16 desc[UR38][R8.64+0x32], R39 ;  /* 0x0000322708003986 */ /* 0x000fe2000c101526 */
[----:B------:R-:W-:Y:S01]  /*5620*/  ISETP.GT.AND P3, PT, R4, 0x21, PT ;  /* 0x000000210400780c */ /* 0x000fe20003f64270 */
[-C--:B------:R-:W-:Y:S01]  /*5630*/  FMUL R63, R63, R88.reuse ;  /* 0x000000583f3f7220 */ /* 0x080fe20000400000 */
[----:B------:R-:W-:Y:S01]  /*5640*/  F2FP.BF16.F32.PACK_AB R49, RZ, R49 ;  /* 0x00000031ff31723e */ /* 0x000fe200000010ff */
[----:B------:R-:W-:Y:S01]  /*5650*/  @P4 STG.E.U16 desc[UR38][R6.64+0x40], R40 ;  /* 0x0000402806004986 */ /* 0x000fe2000c101526 */
[C---:B------:R-:W-:Y:S01]  /*5660*/  ISETP.GT.AND P2, PT, R3.reuse, RZ, P3 ;  /* 0x000000ff0300720c */ /* 0x040fe20001f44270 */
[-C--:B------:R-:W-:Y:S01]  /*5670*/  FMUL R64, R64, R88.reuse ;  /* 0x0000005840407220 */ /* 0x080fe20000400000 */
[----:B------:R-:W-:Y:S01]  /*5680*/  ISETP.GT.AND P3, PT, R3, 0x8, P3 ;  /* 0x000000080300780c */ /* 0x000fe20001f64270 */
[-C--:B------:R-:W-:Y:S01]  /*5690*/  FMUL R65, R65, R88.reuse ;  /* 0x0000005841417220 */ /* 0x080fe20000400000 */
        /* <DEDUP_REMOVED lines=62> */
[----:B------:R-:W-:-:S02]  /*5a80*/  F2FP.BF16.F32.PACK_AB R68, RZ, R68 ;  /* 0x00000044ff44723e */ /* 0x000fc400000010ff */
[----:B------:R-:W-:Y:S01]  /*5a90*/  F2FP.BF16.F32.PACK_AB R69, RZ, R69 ;  /* 0x00000045ff45723e */ /* 0x000fe200000010ff */
[----:B------:R-:W-:Y:S01]  /*5aa0*/  @P1 STG.E.U16 desc[UR38][R8.64+0x60], R50 ;  /* 0x0000603208001986 */ /* 0x000fe2000c101526 */
[C---:B------:R-:W-:Y:S02]  /*5ab0*/  ISETP.GT.AND P1, PT, R3.reuse, 0x8, P0 ;  /* 0x000000080300780c */ /* 0x040fe40000724270 */
[C---:B------:R-:W-:Y:S01]  /*5ac0*/  ISETP.GT.AND P0, PT, R4.reuse, 0x40, PT ;  /* 0x000000400400780c */ /* 0x040fe20003f04270 */
[----:B------:R-:W-:Y:S01]  /*5ad0*/  @P3 STG.E.U16 desc[UR38][R8.64+0x62], R51 ;  /* 0x0000623308003986 */ /* 0x000fe2000c101526 */
[----:B------:R-:W-:Y:S02]  /*5ae0*/  ISETP.GT.AND P3, PT, R4, 0x39, PT ;  /* 0x000000390400780c */ /* 0x000fe40003f64270 */
[----:B------:R-:W-:Y:S01]  /*5af0*/  F2FP.BF16.F32.PACK_AB R70, RZ, R70 ;  /* 0x00000046ff46723e */ /* 0x000fe200000010ff */
[----:B------:R-:W-:Y:S01]  /*5b00*/  @P4 STG.E.U16 desc[UR38][R6.64+0x70], R52 ;  /* 0x0000703406004986 */ /* 0x000fe2000c101526 */
[----:B------:R-:W-:-:S02]  /*5b10*/  ISETP.GT.AND P2, PT, R3, RZ, P3 ;  /* 0x000000ff0300720c */ /* 0x000fc40001f44270 */
[C---:B------:R-:W-:Y:S02]  /*5b20*/  ISETP.GT.AND P3, PT, R3.reuse, 0x8, P3 ;  /* 0x000000080300780c */ /* 0x040fe40001f64270 */
[----:B------:R-:W-:Y:S02]  /*5b30*/  ISETP.GT.AND P4, PT, R3, RZ, P0 ;  /* 0x000000ff0300720c */ /* 0x000fe40000784270 */
[----:B------:R-:W-:Y:S02]  /*5b40*/  F2FP.BF16.F32.PACK_AB R71, RZ, R71 ;  /* 0x00000047ff47723e */ /* 0x000fe400000010ff */
[----:B------:R-:W-:Y:S02]  /*5b50*/  F2FP.BF16.F32.PACK_AB R72, RZ, R72 ;  /* 0x00000048ff48723e */ /* 0x000fe400000010ff */
[----:B------:R-:W-:Y:S02]  /*5b60*/  F2FP.BF16.F32.PACK_AB R73, RZ, R73 ;  /* 0x00000049ff49723e */ /* 0x000fe400000010ff */
        /* <DEDUP_REMOVED lines=33> */
[----:B------:R-:W-:-:S03]  /*5d80*/  F2FP.BF16.F32.PACK_AB R87, RZ, R87 ;  /* 0x00000057ff57723e */ /* 0x000fc600000010ff */
[----:B------:R-:W-:Y:S04]  /*5d90*/  @P2 STG.E.U16 desc[UR38][R6.64+0x92], R61 ;  /* 0x0000923d06002986 */ /* 0x000fe8000c101526 */
[----:B------:R-:W-:Y:S01]  /*5da0*/  @P1 STG.E.U16 desc[UR38][R8.64+0x90], R62 ;  /* 0x0000903e08001986 */ /* 0x000fe2000c101526 */
[----:B------:R-:W-:Y:S02]  /*5db0*/  ISETP.GT.AND P1, PT, R3, 0x8, P0 ;  /* 0x000000080300780c */ /* 0x000fe40000724270 */
[C---:B------:R-:W-:Y:S01]  /*5dc0*/  ISETP.GT.AND P0, PT, R4.reuse, 0x58, PT ;  /* 0x000000580400780c */ /* 0x040fe20003f04270 */
[----:B------:R-:W-:Y:S01]  /*5dd0*/  @P3 STG.E.U16 desc[UR38][R8.64+0x92], R63 ;  /* 0x0000923f08003986 */ /* 0x000fe2000c101526 */
[----:B------:R-:W-:-:S03]  /*5de0*/  ISETP.GT.AND P3, PT, R4, 0x51, PT ;  /* 0x000000510400780c */ /* 0x000fc60003f64270 */
[----:B------:R-:W-:Y:S01]  /*5df0*/  @P4 STG.E.U16 desc[UR38][R6.64+0xa0], R64 ;  /* 0x0000a04006004986 */ /* 0x000fe2000c101526 */
[C---:B------:R-:W-:Y:S02]  /*5e00*/  ISETP.GT.AND P2, PT, R3.reuse, RZ, P3 ;  /* 0x000000ff0300720c */ /* 0x040fe40001f44270 */
[C---:B------:R-:W-:Y:S02]  /*5e10*/  ISETP.GT.AND P3, PT, R3.reuse, 0x8, P3 ;  /* 0x000000080300780c */ /* 0x040fe40001f64270 */
[----:B------:R-:W-:-:S09]  /*5e20*/  ISETP.GT.AND P4, PT, R3, RZ, P0 ;  /* 0x000000ff0300720c */ /* 0x000fd20000784270 */
        /* <DEDUP_REMOVED lines=9> */
[C---:B------:R-:W-:Y:S02]  /*5ec0*/  ISETP.GT.AND P3, PT, R3.reuse, RZ, P0 ;  /* 0x000000ff0300720c */ /* 0x040fe40000764270 */
[----:B------:R-:W-:-:S07]  /*5ed0*/  ISETP.GT.AND P0, PT, R3, 0x8, P0 ;  /* 0x000000080300780c */ /* 0x000fce0000704270 */
[----:B------:R-:W-:Y:S04]  /*5ee0*/  @P2 STG.E.U16 desc[UR38][R6.64+0xb2], R69 ;  /* 0x0000b24506002986 */ /* 0x000fe8000c101526 */
[----:B------:R-:W-:Y:S01]  /*5ef0*/  @P1 STG.E.U16 desc[UR38][R8.64+0xb0], R70 ;  /* 0x0000b04608001986 */ /* 0x000fe2000c101526 */
[----:B------:R-:W-:-:S03]  /*5f00*/  ISETP.GT.AND P1, PT, R4, 0x68, PT ;  /* 0x000000680400780c */ /* 0x000fc60003f24270 */
        /* <DEDUP_REMOVED lines=11> */
[C---:B------:R-:W-:Y:S02]  /*5fc0*/  ISETP.GT.AND P2, PT, R3.reuse, RZ, P0 ;  /* 0x000000ff0300720c */ /* 0x040fe40000744270 */
[----:B------:R-:W-:Y:S01]  /*5fd0*/  ISETP.GT.AND P0, PT, R3, 0x8, P0 ;  /* 0x000000080300780c */ /* 0x000fe20000704270 */
[----:B------:R-:W-:Y:S01]  /*5fe0*/  @P3 STG.E.U16 desc[UR38][R6.64+0xd0], R76 ;  /* 0x0000d04c06003986 */ /* 0x000fe2000c101526 */
[----:B------:R-:W-:-:S04]  /*5ff0*/  ISETP.GT.AND P3, PT, R4, 0x70, PT ;  /* 0x000000700400780c */ /* 0x000fc80003f64270 */
[C---:B------:R-:W-:Y:S02]  /*6000*/  ISETP.GT.AND P4, PT, R3.reuse, RZ, P3 ;  /* 0x000000ff0300720c */ /* 0x040fe40001f84270 */
[----:B------:R-:W-:-:S03]  /*6010*/  ISETP.GT.AND P3, PT, R3, 0x8, P3 ;  /* 0x000000080300780c */ /* 0x000fc60001f64270 */
[----:B------:R-:W-:Y:S01]  /*6020*/  @P2 STG.E.U16 desc[UR38][R6.64+0xd2], R77 ;  /* 0x0000d24d06002986 */ /* 0x000fe2000c101526 */
[----:B------:R-:W-:-:S03]  /*6030*/  ISETP.GT.AND P2, PT, R4, 0x79, PT ;  /* 0x000000790400780c */ /* 0x000fc60003f44270 */
[----:B------:R-:W-:Y:S01]  /*6040*/  @P1 STG.E.U16 desc[UR38][R8.64+0xd0], R78 ;  /* 0x0000d04e08001986 */ /* 0x000fe2000c101526 */
[----:B------:R-:W-:-:S03]  /*6050*/  ISETP.GT.AND P1, PT, R4, 0x78, PT ;  /* 0x000000780400780c */ /* 0x000fc60003f24270 */
[----:B------:R-:W-:Y:S01]  /*6060*/  @P0 STG.E.U16 desc[UR38][R8.64+0xd2], R79 ;  /* 0x0000d24f08000986 */ /* 0x000fe2000c101526 */
[----:B------:R-:W-:-:S03]  /*6070*/  ISETP.GT.AND P0, PT, R4, 0x71, PT ;  /* 0x000000710400780c */ /* 0x000fc60003f04270 */
[----:B------:R-:W-:Y:S01]  /*6080*/  @P4 STG.E.U16 desc[UR38][R6.64+0xe0], R80 ;  /* 0x0000e05006004986 */ /* 0x000fe2000c101526 */
[C---:B------:R-:W-:Y:S02]  /*6090*/  ISETP.GT.AND P4, PT, R3.reuse, RZ, P0 ;  /* 0x000000ff0300720c */ /* 0x040fe40000784270 */
[----:B------:R-:W-:-:S11]  /*60a0*/  ISETP.GT.AND P0, PT, R3, 0x8, P0 ;  /* 0x000000080300780c */ /* 0x000fd60000704270 */
[----:B------:R-:W-:Y:S02]  /*60b0*/  @P4 IMAD.MOV.U32 R4, RZ, RZ, R6 ;  /* 0x000000ffff044224 */ /* 0x000fe400078e0006 */
[----:B------:R-:W-:-:S05]  /*60c0*/  @P4 IMAD.MOV.U32 R5, RZ, RZ, R7 ;  /* 0x000000ffff054224 */ /* 0x000fca00078e0007 */
[----:B------:R0:W-:Y:S01]  /*60d0*/  @P4 STG.E.U16 desc[UR38][R4.64+0xe2], R81 ;  /* 0x0000e25104004986 */ /* 0x0001e2000c101526 */
[C---:B------:R-:W-:Y:S02]  /*60e0*/  ISETP.GT.AND P4, PT, R3.reuse, RZ, P2 ;  /* 0x000000ff0300720c */ /* 0x040fe40001784270 */
[----:B------:R-:W-:Y:S01]  /*60f0*/  ISETP.GT.AND P2, PT, R3, 0x8, P2 ;  /* 0x000000080300780c */ /* 0x000fe20001744270 */
[----:B0-----:R-:W-:Y:S02]  /*6100*/  @P3 IMAD.MOV.U32 R4, RZ, RZ, R8 ;  /* 0x000000ffff043224 */ /* 0x001fe400078e0008 */
[----:B------:R-:W-:-:S05]  /*6110*/  @P3 IMAD.MOV.U32 R5, RZ, RZ, R9 ;  /* 0x000000ffff053224 */ /* 0x000fca00078e0009 */
[----:B------:R0:W-:Y:S01]  /*6120*/  @P3 STG.E.U16 desc[UR38][R4.64+0xe0], R82 ;  /* 0x0000e05204003986 */ /* 0x0001e2000c101526 */
[C---:B------:R-:W-:Y:S02]  /*6130*/  ISETP.GT.AND P3, PT, R3.reuse, RZ, P1 ;  /* 0x000000ff0300720c */ /* 0x040fe40000f64270 */
[----:B------:R-:W-:Y:S01]  /*6140*/  ISETP.GT.AND P1, PT, R3, 0x8, P1 ;  /* 0x000000080300780c */ /* 0x000fe20000f24270 */
[----:B0-----:R-:W-:Y:S02]  /*6150*/  @P0 IMAD.MOV.U32 R4, RZ, RZ, R8 ;  /* 0x000000ffff040224 */ /* 0x001fe400078e0008 */
[----:B------:R-:W-:-:S05]  /*6160*/  @P0 IMAD.MOV.U32 R5, RZ, RZ, R9 ;  /* 0x000000ffff050224 */ /* 0x000fca00078e0009 */
[----:B------:R0:W-:Y:S03]  /*6170*/  @P0 STG.E.U16 desc[UR38][R4.64+0xe2], R83 ;  /* 0x0000e25304000986 */ /* 0x0001e6000c101526 */
[----:B0-----:R-:W-:Y:S02]  /*6180*/  @P3 IMAD.MOV.U32 R4, RZ, RZ, R6 ;  /* 0x000000ffff043224 */ /* 0x001fe400078e0006 */
[----:B------:R-:W-:-:S05]  /*6190*/  @P3 IMAD.MOV.U32 R5, RZ, RZ, R7 ;  /* 0x000000ffff053224 */ /* 0x000fca00078e0007 */
[----:B------:R0:W-:Y:S04]  /*61a0*/  @P3 STG.E.U16 desc[UR38][R4.64+0xf0], R84 ;  /* 0x0000f05404003986 */ /* 0x0001e8000c101526 */
[----:B------:R4:W-:Y:S01]  /*61b0*/  @P4 STG.E.U16 desc[UR38][R6.64+0xf2], R85 ;  /* 0x0000f25506004986 */ /* 0x0009e2000c101526 */
[----:B0-----:R-:W-:Y:S02]  /*61c0*/  @P1 IMAD.MOV.U32 R4, RZ, RZ, R8 ;  /* 0x000000ffff041224 */ /* 0x001fe400078e0008 */
[----:B------:R-:W-:-:S05]  /*61d0*/  @P1 IMAD.MOV.U32 R5, RZ, RZ, R9 ;  /* 0x000000ffff051224 */ /* 0x000fca00078e0009 */
[----:B------:R4:W-:Y:S04]  /*61e0*/  @P1 STG.E.U16 desc[UR38][R4.64+0xf0], R86 ;  /* 0x0000f05604001986 */ /* 0x0009e8000c101526 */
[----:B------:R4:W-:Y:S02]  /*61f0*/  @P2 STG.E.U16 desc[UR38][R8.64+0xf2], R87 ;  /* 0x0000f25708002986 */ /* 0x0009e4000c101526 */
.L_x_160:
[----:B------:R-:W-:Y:S05]  /*6200*/  BSYNC B0 ;  /* 0x0000000000007941 */ /* 0x000fea0003800000 */
.L_x_34:
[----:B------:R-:W-:Y:S01]  /*6210*/  IADD3 R16, P0, R16, UR36, RZ ;  /* 0x0000002410107c10 */ /* 0x000fe2000ff1e0ff */
[----:B------:R-:W-:Y:S01]  /*6220*/  ULDC.64 UR4, c[0x0][0x650] ;  /* 0x0001940000047ab9 */ /* 0x000fe20000000a00 */
[----:B------:R-:W-:Y:S01]  /*6230*/  PRMT R3, RZ, 0x7610, R3 ;  /* 0x00007610ff037816 */ /* 0x000fe20000000003 */
[----:B------:R-:W-:Y:S01]  /*6240*/  IMAD.MOV.U32 R100, RZ, RZ, -0x1 ;  /* 0xffffffffff647424 */ /* 0x000fe200078e00ff */
[----:B------:R-:W-:Y:S01]  /*6250*/  IADD3.X R17, R17, UR42, RZ, P0, !PT ;  /* 0x0000002a11117c10 */ /* 0x000fe200087fe4ff */
[----:B------:R-:W-:Y:S01]  /*6260*/  IMAD.MOV.U32 R99, RZ, RZ, -0x1 ;  /* 0xffffffffff637424 */ /* 0x000fe200078e00ff */
[----:B------:R-:W-:-:S04]  /*6270*/  ISETP.GE.U32.AND P0, PT, R16, UR4, PT ;  /* 0x0000000410007c0c */ /* 0x000fc8000bf06070 */
[----:B------:R-:W-:-:S13]  /*6280*/  ISETP.GE.U32.AND.EX P0, PT, R17, UR5, PT, P0 ;  /* 0x0000000511007c0c */ /* 0x000fda000bf06100 */
[----:B------:R-:W-:Y:S05]  /*6290*/  @P0 BRA `(.L_x_161) ;  /* 0x00000004004c0947 */ /* 0x000fea0003800000 */
[----:B------:R-:W0:Y:S01]  /*62a0*/  LDC.64 R10, c[0x0][0x628] ;  /* 0x00018a00ff0a7b82 */ /* 0x000e220000000a00 */
[----:B---3--:R-:W3:Y:S01]  /*62b0*/  S2R R12, SR_CTAID.X ;  /* 0x00000000000c7919 */ /* 0x008ee20000002500 */
[----:B-12-4-:R-:W-:Y:S02]  /*62c0*/  IMAD.MOV.U32 R8, RZ, RZ, R16 ;  /* 0x000000ffff087224 */ /* 0x016fe400078e0010 */
[----:B------:R-:W-:Y:S01]  /*62d0*/  IMAD.MOV.U32 R9, RZ, RZ, R17 ;  /* 0x000000ffff097224 */ /* 0x000fe200078e0011 */
[----:B------:R-:W1:Y:S03]  /*62e0*/  S2R R20, SR_CTAID.Y ;  /* 0x0000000000147919 */ /* 0x000e660000002600 */
[----:B------:R-:W2:Y:S08]  /*62f0*/  LDC R0, c[0x0][0x630] ;  /* 0x00018c00ff007b82 */ /* 0x000eb00000000800 */
[----:B------:R-:W4:Y:S01]  /*6300*/  LDC.64 R14, c[0x0][0x620] ;  /* 0x00018800ff0e7b82 */ /* 0x000f220000000a00 */
[----:B0-----:R-:W-:-:S04]  /*6310*/  ISETP.NE.U32.AND P0, PT, R10, RZ, PT ;  /* 0x000000ff0a00720c */ /* 0x001fc80003f05070 */
[----:B------:R-:W-:-:S13]  /*6320*/  ISETP.NE.AND.EX P0, PT, R11, RZ, PT, P0 ;  /* 0x000000ff0b00720c */ /* 0x000fda0003f05300 */
[----:B-1234-:R-:W-:Y:S05]  /*6330*/  @!P0 BRA `(.L_x_162) ;  /* 0x0000000000288947 */ /* 0x01efea0003800000 */
        /* <DEDUP_REMOVED lines=10> */
.L_x_162:
[-CC-:B------:R-:W-:Y:S01]  /*63e0*/  SHF.R.U64 R99, R8, R0.reuse, R9.reuse ;  /* 0x0000000008637219 */ /* 0x180fe20000001209 */
[----:B------:R-:W0:Y:S01]  /*63f0*/  LDC.64 R26, c[0x0][0x640] ;  /* 0x00019000ff1a7b82 */ /* 0x000e220000000a00 */
[----:B------:R-:W-:Y:S01]  /*6400*/  SHF.R.U32.HI R0, RZ, R0, R9 ;  /* 0x00000000ff007219 */ /* 0x000fe20000011609 */
[----:B------:R-:W-:Y:S01]  /*6410*/  ULDC UR4, c[0x0][0x150] ;  /* 0x0000540000047ab9 */ /* 0x000fe20000000800 */
[----:B------:R-:W-:Y:S02]  /*6420*/  IADD3 R3, P0, RZ, -R99, RZ ;  /* 0x80000063ff037210 */ /* 0x000fe40007f1e0ff */
[----:B------:R-:W-:-:S03]  /*6430*/  I2FP.F32.U32 R7, R12 ;  /* 0x0000000c00077245 */ /* 0x000fc60000201000 */
[----:B------:R-:W1:Y:S01]  /*6440*/  LDC R6, c[0x0][0x618] ;  /* 0x00018600ff067b82 */ /* 0x000e620000000800 */
[----:B------:R-:W-:Y:S02]  /*6450*/  IMAD.X R5, RZ, RZ, ~R0, P0 ;  /* 0x000000ffff057224 */ /* 0x000fe400000e0e00 */
[----:B------:R-:W-:Y:S01]  /*6460*/  FMUL R7, R7, UR4 ;  /* 0x0000000407077c20 */ /* 0x000fe20008400000 */
[----:B------:R-:W-:Y:S01]  /*6470*/  ULDC UR4, c[0x0][0x154] ;  /* 0x0000550000047ab9 */ /* 0x000fe20000000800 */
[-C--:B------:R-:W-:Y:S02]  /*6480*/  IMAD R0, R5, R14.reuse, RZ ;  /* 0x0000000e05007224 */ /* 0x080fe400078e02ff */
[C---:B------:R-:W-:Y:S01]  /*6490*/  IMAD.WIDE.U32 R4, R3.reuse, R14, R16 ;  /* 0x0000000e03047225 */ /* 0x040fe200078e0010 */
[----:B------:R-:W2:Y:S01]  /*64a0*/  LDC R11, c[0x0][0x608] ;  /* 0x00018200ff0b7b82 */ /* 0x000ea20000000800 */
[----:B------:R-:W3:Y:S02]  /*64b0*/  F2I.U32.TRUNC.NTZ R7, R7 ;  /* 0x0000000700077305 */ /* 0x000ee4000020f000 */
[----:B------:R-:W-:-:S04]  /*64c0*/  IMAD R3, R3, R15, R0 ;  /* 0x0000000f03037224 */ /* 0x000fc800078e0200 */
[----:B------:R-:W-:Y:S01]  /*64d0*/  IMAD.IADD R3, R5, 0x1, R3 ;  /* 0x0000000105037824 */ /* 0x000fe200078e0203 */
[----:B------:R-:W4:Y:S01]  /*64e0*/  LDC R8, c[0x0][0x658] ;  /* 0x00019600ff087b82 */ /* 0x000f220000000800 */
[----:B------:R-:W-:Y:S02]  /*64f0*/  I2FP.F32.U32 R5, R20 ;  /* 0x0000001400057245 */ /* 0x000fe40000201000 */
[----:B0-----:R-:W-:-:S04]  /*6500*/  ISETP.NE.U32.AND P0, PT, R26, RZ, PT ;  /* 0x000000ff1a00720c */ /* 0x001fc80003f05070 */
[----:B------:R-:W-:Y:S01]  /*6510*/  ISETP.NE.AND.EX P0, PT, R27, RZ, PT, P0 ;  /* 0x000000ff1b00720c */ /* 0x000fe20003f05300 */
[----:B------:R-:W0:Y:S01]  /*6520*/  LDC R9, c[0x0][0x144] ;  /* 0x00005100ff097b82 */ /* 0x000e220000000800 */
[-C--:B-1----:R-:W-:Y:S01]  /*6530*/  SHF.R.U64 R13, R4, R6.reuse, R3 ;  /* 0x00000006040d7219 */ /* 0x082fe20000001203 */
[----:B---3--:R-:W-:Y:S01]  /*6540*/  IMAD.MOV R7, RZ, RZ, -R7 ;  /* 0x000000ffff077224 */ /* 0x008fe200078e0a07 */
[----:B------:R-:W-:Y:S01]  /*6550*/  SHF.R.U32.HI R0, RZ, R6, R3 ;  /* 0x00000006ff007219 */ /* 0x000fe20000011603 */
[----:B------:R-:W-:-:S04]  /*6560*/  FMUL R6, R5, UR4 ;  /* 0x0000000405067c20 */ /* 0x000fc80008400000 */
[----:B------:R-:W1:Y:S01]  /*6570*/  LDC R21, c[0x0][0x148] ;  /* 0x00005200ff157b82 */ /* 0x000e620000000800 */
[----:B------:R3:W0:Y:S01]  /*6580*/  F2I.U32.TRUNC.NTZ R14, R6 ;  /* 0x00000006000e7305 */ /* 0x000622000020f000 */
[-CC-:B--2---:R-:W-:Y:S02]  /*6590*/  SHF.R.U64 R10, R13, R11.reuse, R0.reuse ;  /* 0x0000000b0d0a7219 */ /* 0x184fe40000001200 */
[----:B------:R-:W-:-:S04]  /*65a0*/  SHF.R.U32.HI R3, RZ, R11, R0 ;  /* 0x0000000bff037219 */ /* 0x000fc80000011600 */
[----:B-----5:R-:W2:Y:S01]  /*65b0*/  LDC R24, c[0x0][0x648] ;  /* 0x00019200ff187b82 */ /* 0x020ea20000000800 */
[-CC-:B----4-:R-:W-:Y:S02]  /*65c0*/  SHF.R.U64 R15, R10, R8.reuse, R3.reuse ;  /* 0x000000080a0f7219 */ /* 0x190fe40000001203 */
[----:B------:R-:W-:-:S03]  /*65d0*/  SHF.R.U32.HI R5, RZ, R8, R3 ;  /* 0x00000008ff057219 */ /* 0x000fc60000011603 */
[----:B------:R-:W-:Y:S02]  /*65e0*/  IMAD.MOV.U32 R4, RZ, RZ, R15 ;  /* 0x000000ffff047224 */ /* 0x000fe400078e000f */
[----:B------:R-:W4:Y:S01]  /*65f0*/  LDC R28, c[0x0][0x638] ;  /* 0x00018e00ff1c7b82 */ /* 0x000f220000000800 */
[----:B0-----:R-:W-:-:S07]  /*6600*/  IMAD R25, R9, R7, R12 ;  /* 0x0000000709197224 */ /* 0x001fce00078e020c */
[----:B------:R-:W0:Y:S08]  /*6610*/  LDC R29, c[0x0][0x610] ;  /* 0x00018400ff1d7b82 */ /* 0x000e300000000800 */
[----:B------:R-:W0:Y:S01]  /*6620*/  LDC R30, c[0x0][0x600] ;  /* 0x00018000ff1e7b82 */ /* 0x000e220000000800 */
[----:B-1-3--:R-:W-:Y:S05]  /*6630*/  @!P0 BRA `(.L_x_163) ;  /* 0x0000000000288947 */ /* 0x00afea0003800000 */
[----:B------:R-:W1:Y:S02]  /*6640*/  LDC R0, c[0x0][0x64c] ;  /* 0x00019300ff007b82 */ /* 0x000e640000000800 */
[----:B-1----:R-:W-:-:S05]  /*6650*/  IADD3 R3, P0, R15, R0, RZ ;  /* 0x000000000f037210 */ /* 0x002fca0007f1e0ff */
        /* <DEDUP_REMOVED lines=8> */
.L_x_163:
[----:B------:R-:W-:Y:S01]  /*66e0*/  ISETP.NE.AND P0, PT, R2, 0x1, PT ;  /* 0x000000010200780c */ /* 0x000fe20003f05270 */
[----:B------:R-:W-:Y:S01]  /*66f0*/  IMAD.MOV R14, RZ, RZ, -R14 ;  /* 0x000000ffff0e7224 */ /* 0x000fe200078e0a0e */
[----:B--2---:R-:W-:Y:S02]  /*6700*/  SHF.R.U64 R0, R4, R24, R5 ;  /* 0x0000001804007219 */ /* 0x004fe40000001205 */
[----:B------:R-:W-:Y:S02]  /*6710*/  LOP3.LUT R3, R10, R97, RZ, 0xc0, !PT ;  /* 0x000000610a037212 */ /* 0x000fe400078ec0ff */
[----:B------:R-:W-:Y:S01]  /*6720*/  LOP3.LUT R6, R13, R96, RZ, 0xc0, !PT ;  /* 0x000000600d067212 */ /* 0x000fe200078ec0ff */
[----:B------:R-:W-:Y:S02]  /*6730*/  IMAD.MOV R4, RZ, RZ, -R0 ;  /* 0x000000ffff047224 */ /* 0x000fe400078e0a00 */
[----:B------:R-:W-:Y:S02]  /*6740*/  IMAD R0, R92, R0, R3 ;  /* 0x000000005c007224 */ /* 0x000fe400078e0203 */
[----:B----4-:R-:W-:-:S02]  /*6750*/  IMAD R3, R4, R28, R15 ;  /* 0x0000001c04037224 */ /* 0x010fc400078e020f */
[----:B------:R-:W-:Y:S02]  /*6760*/  @P0 IMAD R25, R21, R14, R20 ;  /* 0x0000000e15190224 */ /* 0x000fe400078e0214 */
[----:B0-----:R-:W-:Y:S02]  /*6770*/  IMAD R5, R3, R30, R6 ;  /* 0x0000001e03057224 */ /* 0x001fe400078e0206 */
[----:B------:R-:W-:Y:S02]  /*6780*/  IMAD R0, R0, R29, R25 ;  /* 0x0000001d00007224 */ /* 0x000fe400078e0219 */
[----:B------:R-:W-:-:S03]  /*6790*/  IMAD.MOV.U32 R4, RZ, RZ, 0x1 ;  /* 0x00000001ff047424 */ /* 0x000fc600078e00ff */
[----:B------:R-:W-:Y:S02]  /*67a0*/  SEL R100, R5, R0, !P0 ;  /* 0x0000000005647207 */ /* 0x000fe40004000000 */
[----:B------:R-:W-:Y:S02]  /*67b0*/  PRMT R3, R4, 0x7610, R3 ;  /* 0x0000761004037816 */ /* 0x000fe40000000003 */
[----:B------:R-:W-:-:S07]  /*67c0*/  SEL R0, R0, R5, !P0 ;  /* 0x0000000500007207 */ /* 0x000fce0004000000 */
.L_x_161:
[----:B------:R-:W-:Y:S01]  /*67d0*/  UIMAD.WIDE.U32 UR4, UR41, 0x24924925, URZ ;  /* 0x24924925290478a5 */ /* 0x000fe2000f8e003f */
[----:B------:R-:W-:Y:S01]  /*67e0*/  LOP3.LUT P0, RZ, R3, 0xff, RZ, 0xc0, !PT ;  /* 0x000000ff03ff7812 */ /* 0x000fe2000780c0ff */
[----:B------:R-:W-:Y:S02]  /*67f0*/  IMAD.MOV.U32 R101, RZ, RZ, R0 ;  /* 0x000000ffff657224 */ /* 0x000fe400078e0000 */
[----:B------:R-:W-:-:S04]  /*6800*/  UIADD3 UR4, UR41, -UR5, URZ ;  /* 0x8000000529047290 */ /* 0x000fc8000fffe03f */
[----:B------:R-:W-:-:S04]  /*6810*/  ULEA.HI UR4, UR4, UR5, URZ, 0x1f ;  /* 0x0000000504047291 */ /* 0x000fc8000f8ff83f */
[----:B------:R-:W-:-:S04]  /*6820*/  USHF.R.U32.HI UR4, URZ, 0x2, UR4 ;  /* 0x000000023f047899 */ /* 0x000fc80008011604 */
[----:B------:R-:W-:Y:S01]  /*6830*/  UIMAD UR41, UR4, -0x7, UR41 ;  /* 0xfffffff9042978a4 */ /* 0x000fe2000f8e0229 */
[----:B------:R-:W-:Y:S11]  /*6840*/  @P0 BRA `(.L_x_164) ;  /* 0xffffffac00080947 */ /* 0x000ff6000383ffff */
[----:B------:R-:W-:Y:S05]  /*6850*/  EXIT ;  /* 0x000000000000794d */ /* 0x000fea0003800000 */
.L_x_7:
        /* <DEDUP_REMOVED lines=26> */
.L_x_166:
[----:B------:R-:W0:Y:S01]  /*6a00*/  LDC.64 R28, c[0x0][0x640] ;  /* 0x00019000ff1c7b82 */ /* 0x000e220000000a00 */
[-CC-:B------:R-:W-:Y:S01]  /*6a10*/  SHF.R.U64 R22, R14, R6.reuse, R15.reuse ;  /* 0x000000060e167219 */ /* 0x180fe2000000120f */
[----:B------:R-:W-:Y:S01]  /*6a20*/  IMAD.MOV.U32 R30, RZ, RZ, 0x1 ;  /* 0x00000001ff1e7424 */ /* 0x000fe200078e00ff */
[----:B------:R-:W-:Y:S02]  /*6a30*/  SHF.R.U32.HI R6, RZ, R6, R15 ;  /* 0x00000006ff067219 */ /* 0x000fe4000001160f */
[----:B------:R-:W-:-:S03]  /*6a40*/  IADD3 R13, P0, RZ, -R22, RZ ;  /* 0x80000016ff0d7210 */ /* 0x000fc60007f1e0ff */
[----:B------:R-:W1:Y:S02]  /*6a50*/  LDC R12, c[0x0][0x618] ;  /* 0x00018600ff0c7b82 */ /* 0x000e640000000800 */
[----:B------:R-:W-:-:S04]  /*6a60*/  IMAD.X R11, RZ, RZ, ~R6, P0 ;  /* 0x000000ffff0b7224 */ /* 0x000fc800000e0e06 */
[-C--:B------:R-:W-:Y:S02]  /*6a70*/  IMAD R6, R11, R24.reuse, RZ ;  /* 0x000000180b067224 */ /* 0x080fe400078e02ff */
[----:B------:R-:W2:Y:S01]  /*6a80*/  LDC R14, c[0x0][0x608] ;  /* 0x00018200ff0e7b82 */ /* 0x000ea20000000800 */
[----:B------:R-:W-:-:S04]  /*6a90*/  IMAD.WIDE.U32 R10, R13, R24, R16 ;  /* 0x000000180d0a7225 */ /* 0x000fc800078e0010 */
[----:B------:R-:W-:-:S03]  /*6aa0*/  IMAD R13, R13, R25, R6 ;  /* 0x000000190d0d7224 */ /* 0x000fc600078e0206 */
[----:B------:R-:W3:Y:S01]  /*6ab0*/  LDC R27, c[0x0][0x658] ;  /* 0x00019600ff1b7b82 */ /* 0x000ee20000000800 */
[----:B------:R-:W-:Y:S01]  /*6ac0*/  IMAD.IADD R11, R11, 0x1, R13 ;  /* 0x000000010b0b7824 */ /* 0x000fe200078e020d */
[----:B0-----:R-:W-:-:S04]  /*6ad0*/  ISETP.NE.U32.AND P0, PT, R28, RZ, PT ;  /* 0x000000ff1c00720c */ /* 0x001fc80003f05070 */
[----:B------:R-:W-:Y:S02]  /*6ae0*/  ISETP.NE.AND.EX P0, PT, R29, RZ, PT, P0 ;  /* 0x000000ff1d00720c */ /* 0x000fe40003f05300 */
[----:B------:R-:W0:Y:S01]  /*6af0*/  LDC R24, c[0x0][0x600] ;  /* 0x00018000ff187b82 */ /* 0x000e220000000800 */
[-CC-:B-1----:R-:W-:Y:S01]  /*6b00*/  SHF.R.U64 R8, R10, R12.reuse, R11.reuse ;  /* 0x0000000c0a087219 */ /* 0x182fe2000000120b */
[----:B------:R-:W-:Y:S01]  /*6b10*/  IMAD.MOV.U32 R10, RZ, RZ, -0x1 ;  /* 0xffffffffff0a7424 */ /* 0x000fe200078e00ff */
[----:B------:R-:W-:-:S05]  /*6b20*/  SHF.R.U32.HI R11, RZ, R12, R11 ;  /* 0x0000000cff0b7219 */ /* 0x000fca000001160b */
[----:B------:R-:W1:Y:S01]  /*6b30*/  LDC R25, c[0x0][0x648] ;  /* 0x00019200ff197b82 */ /* 0x000e620000000800 */
[-CC-:B--2---:R-:W-:Y:S02]  /*6b40*/  SHF.R.U64 R21, R8, R14.reuse, R11.reuse ;  /* 0x0000000e08157219 */ /* 0x184fe4000000120b */
[----:B------:R-:W-:-:S05]  /*6b50*/  SHF.R.U32.HI R6, RZ, R14, R11 ;  /* 0x0000000eff067219 */ /* 0x000fca000001160b */
[----:B------:R-:W2:Y:S01]  /*6b60*/  LDC R26, c[0x0][0x638] ;  /* 0x00018e00ff1a7b82 */ /* 0x000ea20000000800 */
[-C--:B---3--:R-:W-:Y:S02]  /*6b70*/  SHF.L.U32 R10, R10, R27.reuse, RZ ;  /* 0x0000001b0a0a7219 */ /* 0x088fe400000006ff */
[-CC-:B------:R-:W-:Y:S02]  /*6b80*/  SHF.R.U64 R23, R21, R27.reuse, R6.reuse ;  /* 0x0000001b15177219 */ /* 0x180fe40000001206 */
[----:B------:R-:W-:Y:S02]  /*6b90*/  LOP3.LUT R32, RZ, R10, RZ, 0x33, !PT ;  /* 0x0000000aff207212 */ /* 0x000fe400078e33ff */
[----:B------:R-:W-:Y:S01]  /*6ba0*/  SHF.R.U32.HI R11, RZ, R27, R6 ;  /* 0x0000001bff0b7219 */ /* 0x000fe20000011606 */
[----:B------:R-:W3:Y:S01]  /*6bb0*/  LDC R31, c[0x0][0x610] ;  /* 0x00018400ff1f7b82 */ /* 0x000ee20000000800 */
[----:B------:R-:W-:Y:S01]  /*6bc0*/  IMAD.MOV.U32 R10, RZ, RZ, R23 ;  /* 0x000000ffff0a7224 */ /* 0x000fe200078e0017 */
[----:B------:R-:W-:Y:S06]  /*6bd0*/  @!P0 BRA `(.L_x_167) ;  /* 0x0000000000288947 */ /* 0x000fec0003800000 */
        /* <DEDUP_REMOVED lines=10> */
.L_x_167:
[----:B------:R-:W-:Y:S02]  /*6c80*/  ISETP.NE.AND P0, PT, R2, 0x1, PT ;  /* 0x000000010200780c */ /* 0x000fe40003f05270 */
[----:B-1----:R-:W-:Y:S01]  /*6c90*/  SHF.R.U64 R6, R10, R25, R11 ;  /* 0x000000190a067219 */ /* 0x002fe2000000120b */
[----:B0-----:R-:W-:Y:S01]  /*6ca0*/  VIADD R11, R24, 0xffffffff ;  /* 0xffffffff180b7836 */ /* 0x001fe20000000000 */
[----:B------:R-:W-:Y:S02]  /*6cb0*/  SHF.L.U32 R30, R30, R27, RZ ;  /* 0x0000001b1e1e7219 */ /* 0x000fe400000006ff */
[----:B------:R-:W-:Y:S01]  /*6cc0*/  LOP3.LUT R5, R21, R32, RZ, 0xc0, !PT ;  /* 0x0000002015057212 */ /* 0x000fe200078ec0ff */
[----:B------:R-:W-:-:S04]  /*6cd0*/  IMAD.MOV R10, RZ, RZ, -R6 ;  /* 0x000000ffff0a7224 */ /* 0x000fc800078e0a06 */
[----:B------:R-:W-:Y:S01]  /*6ce0*/  IMAD R6, R30, R6, R5 ;  /* 0x000000061e067224 */ /* 0x000fe200078e0205 */
[----:B------:R-:W-:Y:S01]  /*6cf0*/  LOP3.LUT R5, R8, R11, RZ, 0xc0, !PT ;  /* 0x0000000b08057212 */ /* 0x000fe200078ec0ff */
[----:B------:R-:W-:Y:S02]  /*6d00*/  @P0 IMAD R7, R9, R20, R4 ;  /* 0x0000001409070224 */ /* 0x000fe400078e0204 */
[----:B--2---:R-:W-:Y:S02]  /*6d10*/  IMAD R4, R10, R26, R23 ;  /* 0x0000001a0a047224 */ /* 0x004fe400078e0217 */
[----:B---3--:R-:W-:Y:S02]  /*6d20*/  IMAD R7, R6, R31, R7 ;  /* 0x0000001f06077224 */ /* 0x008fe400078e0207 */
[----:B------:R-:W-:Y:S02]  /*6d30*/  IMAD R4, R4, R24, R5 ;  /* 0x0000001804047224 */ /* 0x000fe400078e0205 */
[----:B------:R-:W-:-:S02]  /*6d40*/  IMAD.MOV.U32 R8, RZ, RZ, 0x1 ;  /* 0x00000001ff087424 */ /* 0x000fc400078e00ff */
[----:B------:R-:W-:Y:S01]  /*6d50*/  IMAD.MOV.U32 R6, RZ, RZ, R22 ;  /* 0x000000ffff067224 */ /* 0x000fe200078e0016 */
[----:B------:R-:W-:Y:S02]  /*6d60*/  SEL R19, R4, R7, !P0 ;  /* 0x0000000704137207 */ /* 0x000fe40004000000 */
[----:B------:R-:W-:-:S07]  /*6d70*/  SEL R21, R7, R4, !P0 ;  /* 0x0000000407157207 */ /* 0x000fce0004000000 */
.L_x_165:
[----:B------:R-:W-:-:S08]  /*6d80*/  NOP ;  /* 0x0000000000007918 */ /* 0x000fd00000000000 */
[----:B------:R-:W0:-:S00]  /*6d90*/  USETMAXREG.DEALLOC.CTAPOOL 0x28 ;  /* 0x00000028000079c8 */ /* 0x000e0000080e0500 */
[----:B0-----:R-:W-:-:S13]  /*6da0*/  ISETP.NE.AND P0, PT, R3, RZ, PT ;  /* 0x000000ff0300720c */ /* 0x001fda0003f05270 */
[----:B------:R-:W-:Y:S05]  /*6db0*/  @P0 EXIT ;  /* 0x000000000000094d */ /* 0x000fea0003800000 */
[----:B------:R-:W-:Y:S01]  /*6dc0*/  LOP3.LUT P0, RZ, R8, 0xff, RZ, 0xc0, !PT ;  /* 0x000000ff08ff7812 */ /* 0x000fe2000780c0ff */
[----:B------:R-:W-:Y:S02]  /*6dd0*/  IMAD.MOV.U32 R3, RZ, RZ, 0x1 ;  /* 0x00000001ff037424 */ /* 0x000fe400078e00ff */
[----:B------:R-:W-:-:S10]  /*6de0*/  IMAD.MOV.U32 R8, RZ, RZ, RZ ;  /* 0x000000ffff087224 */ /* 0x000fd400078e00ff */
[----:B------:R-:W-:Y:S05]  /*6df0*/  @!P0 BRA `(.L_x_168) ;  /* 0x0000000c002c8947 */ /* 0x000fea0003800000 */
[----:B------:R-:W0:Y:S01]  /*6e00*/  LDC R3, c[0x0][0x28c] ;  /* 0x0000a300ff037b82 */ /* 0x000e220000000800 */
[----:B------:R-:W-:Y:S01]  /*6e10*/  ULDC UR5, c[0x0][0x658] ;  /* 0x0001960000057ab9 */ /* 0x000fe20000000800 */
[----:B------:R-:W-:Y:S01]  /*6e20*/  UMOV UR6, 0xffffffff ;  /* 0xffffffff00067882 */ /* 0x000fe20000000000 */
[----:B------:R-:W-:Y:S01]  /*6e30*/  BSSY B0, `(.L_x_168) ;  /* 0x00000c7000007945 */ /* 0x000fe20003800000 */
[----:B------:R-:W-:Y:S01]  /*6e40*/  USHF.L.U32 UR6, UR6, UR5, URZ ;  /* 0x0000000506067299 */ /* 0x000fe2000800063f */
[----:B------:R-:W-:Y:S01]  /*6e50*/  IMAD.MOV.U32 R10, RZ, RZ, 0x1 ;  /* 0x00000001ff0a7424 */ /* 0x000fe200078e00ff */
[----:B------:R-:W-:Y:S01]  /*6e60*/  LOP3.LUT R9, R18, 0x2, RZ, 0xfc, !PT ;  /* 0x0000000212097812 */ /* 0x000fe200078efcff */
[----:B------:R-:W-:Y:S01]  /*6e70*/  IMAD.MOV.U32 R8, RZ, RZ, RZ ;  /* 0x000000ffff087224 */ /* 0x000fe200078e00ff */
[----:B------:R-:W1:Y:S01]  /*6e80*/  S2UR UR8, SR_CgaCtaId ;  /* 0x00000000000879c3 */ /* 0x000e620000008800 */
[----:B------:R-:W-:Y:S01]  /*6e90*/  ULDC UR4, c[0x0][0x600] ;  /* 0x0001800000047ab9 */ /* 0x000fe20000000800 */
[----:B------:R-:W-:Y:S01]  /*6ea0*/  UMOV UR7, 0x1 ;  /* 0x0000000100077882 */ /* 0x000fe20000000000 */
[----:B------:R-:W-:-:S02]  /*6eb0*/  UIADD3 UR15, UR4, -0x1, URZ ;  /* 0xffffffff040f7890 */ /* 0x000fc4000fffe03f */
[----:B------:R-:W-:Y:S02]  /*6ec0*/  USHF.L.U32 UR17, UR7, UR5, URZ ;  /* 0x0000000507117299 */ /* 0x000fe4000800063f */
[----:B------:R-:W-:Y:S01]  /*6ed0*/  ULOP3.LUT UR16, URZ, UR6, URZ, 0x33, !UPT ;  /* 0x000000063f107292 */ /* 0x000fe2000f8e333f */
[----:B------:R-:W-:Y:S01]  /*6ee0*/  ULDC.64 UR20, c[0x0][0x198] ;  /* 0x0000660000147ab9 */ /* 0x000fe20000000a00 */
[----:B0-----:R-:W-:-:S05]  /*6ef0*/  VIADD R3, R3, 0x3f ;  /* 0x0000003f03037836 */ /* 0x001fca0000000000 */
[----:B------:R-:W-:Y:S01]  /*6f00*/  SHF.R.S32.HI R4, RZ, 0x1f, R3 ;  /* 0x0000001fff047819 */ /* 0x000fe20000011403 */
[----:B-1----:R-:W-:-:S03]  /*6f10*/  IMAD.U32 R12, RZ, RZ, UR8 ;  /* 0x00000008ff0c7e24 */ /* 0x002fc6000f8e00ff */
[----:B------:R-:W-:Y:S01]  /*6f20*/  LEA.HI R4, R4, R3, RZ, 0x6 ;  /* 0x0000000304047211 */ /* 0x000fe200078f30ff */
[----:B------:R-:W-:-:S03]  /*6f30*/  IMAD.MOV.U32 R3, RZ, RZ, 0x1 ;  /* 0x00000001ff037424 */ /* 0x000fc600078e00ff */
[----:B------:R-:W-:-:S05]  /*6f40*/  SHF.R.S32.HI R11, RZ, 0x6, R4 ;  /* 0x00000006ff0b7819 */ /* 0x000fca0000011404 */
[----:B------:R-:W-:-:S07]  /*6f50*/  VIADD R13, R11, 0x1 ;  /* 0x000000010b0d7836 */ /* 0x000fce0000000000 */
.L_x_179:
[----:B------:R-:W-:-:S03]  /*6f60*/  UMOV UR4, 0xffffffff ;  /* 0xffffffff00047882 */ /* 0x000fc60000000000 */
[----:B------:R-:W-:Y:S05]  /*6f70*/  BRA.DIV UR4, `(.L_x_169) ;  /* 0x0000001204207947 */ /* 0x000fea000b800000 */
[----:B------:R-:W-:-:S13]  /*6f80*/  ELECT P6, URZ, PT ;  /* 0x00000000003f782f */ /* 0x000fda00038c0000 */
.L_x_193:
[----:B------:R-:W0:Y:S01]  /*6f90*/  LDC R4, c[0x0][0x28c] ;  /* 0x0000a300ff047b82 */ /* 0x000e220000000800 */
[----:B------:R-:W-:Y:S01]  /*6fa0*/  BSSY B1, `(.L_x_170) ;  /* 0x000003b000017945 */ /* 0x000fe20003800000 */
[----:B0-----:R-:W-:-:S13]  /*6fb0*/  ISETP.LT.OR P6, PT, R4, 0x1, !P6 ;  /* 0x000000010400780c */ /* 0x001fda00077c1670 */
[----:B------:R-:W-:Y:S05]  /*6fc0*/  @P6 BRA `(.L_x_171) ;  /* 0x0000000000e06947 */ /* 0x000fea0003800000 */
[----:B------:R-:W-:Y:S02]  /*6fd0*/  IMAD R21, R21, 0x2, R12 ;  /* 0x0000000215157824 */ /* 0x000fe400078e020c */
[----:B------:R-:W-:Y:S02]  /*6fe0*/  IMAD.SHL.U32 R19, R19, 0x80, RZ ;  /* 0x0000008013137824 */ /* 0x000fe400078e00ff */
[----:B------:R-:W-:Y:S02]  /*6ff0*/  IMAD.MOV.U32 R22, RZ, RZ, RZ ;  /* 0x000000ffff167224 */ /* 0x000fe400078e00ff */
[----:B------:R-:W-:Y:S02]  /*7000*/  IMAD.MOV.U32 R4, RZ, RZ, R13 ;  /* 0x000000ffff047224 */ /* 0x000fe400078e000d */
[----:B------:R-:W-:Y:S02]  /*7010*/  IMAD.MOV.U32 R5, RZ, RZ, R3 ;  /* 0x000000ffff057224 */ /* 0x000fe400078e0003 */
[----:B------:R-:W-:-:S02]  /*7020*/  IMAD.MOV.U32 R7, RZ, RZ, R8 ;  /* 0x000000ffff077224 */ /* 0x000fc400078e0008 */
[----:B------:R-:W-:-:S07]  /*7030*/  IMAD.SHL.U32 R21, R21, 0x40, RZ ;  /* 0x0000004015157824 */ /* 0x000fce00078e00ff */
.L_x_174:
[----:B------:R-:W0:Y:S01]  /*7040*/  S2UR UR4, SR_CgaCtaId ;  /* 0x00000000000479c3 */ /* 0x000e220000008800 */
[----:B------:R-:W-:Y:S02]  /*7050*/  MOV R15, 0x400 ;  /* 0x00000400000f7802 */ /* 0x000fe40000000f00 */
[----:B------:R-:W-:Y:S02]  /*7060*/  SHF.L.U32 R14, R5, 0x1f, RZ ;  /* 0x0000001f050e7819 */ /* 0x000fe400000006ff */
[----:B------:R-:W-:Y:S01]  /*7070*/  ISETP.NE.AND P1, PT, R0, RZ, PT ;  /* 0x000000ff0000720c */ /* 0x000fe20003f25270 */
[----:B0-----:R-:W-:-:S05]  /*7080*/  IMAD.U32 R12, RZ, RZ, UR4 ;  /* 0x00000004ff0c7e24 */ /* 0x001fca000f8e00ff */
[----:B------:R-:W-:-:S07]  /*7090*/  LEA R20, R12, R15, 0x18 ;  /* 0x0000000f0c147211 */ /* 0x000fce00078ec0ff */
[----:B------:R-:W0:Y:S01]  /*70a0*/  @!P1 LDC R15, c[0x0][0x500] ;  /* 0x00014000ff0f9b82 */ /* 0x000e220000000800 */
[----:B------:R-:W-:-:S04]  /*70b0*/  IMAD R23, R7, 0x8, R20 ;  /* 0x0000000807177824 */ /* 0x000fc800078e0214 */
[----:B------:R-:W1:Y:S02]  /*70c0*/  SYNCS.PHASECHK.TRANS64.TRYWAIT P0, [R23+URZ+0x38], R14 ;  /* 0x0000380e170075a7 */ /* 0x000e64000800017f */
[----:B-1----:R-:W-:Y:S05]  /*70d0*/  @!P0 BRA `(.L_x_172) ;  /* 0x0000000c00e88947 */ /* 0x002fea0003800000 */
.L_x_194:
[----:B-1----:R-:W-:Y:S01]  /*70e0*/  PRMT R14, R9, 0x9910, RZ ;  /* 0x00009910090e7816 */ /* 0x002fe200000000ff */
[----:B0-----:R0:W-:Y:S03]  /*70f0*/  @!P1 SYNCS.ARRIVE.TRANS64 RZ, [R23+URZ], R15 ;  /* 0x0000000f17ff99a7 */ /* 0x0011e6000800003f */
[----:B------:R-:W-:-:S13]  /*7100*/  ISETP.NE.AND P0, PT, R14, 0x2, PT ;  /* 0x000000020e00780c */ /* 0x000fda0003f05270 */
[----:B0-----:R-:W-:Y:S05]  /*7110*/  @P0 BRA `(.L_x_173) ;  /* 0x0000000000040947 */ /* 0x001fea0003800000 */
[----:B------:R-:W-:Y:S01]  /*7120*/  BPT.TRAP 0x1 ;  /* 0x000000040000795c */ /* 0x000fe20000300000 */
.L_x_173:
[----:B------:R-:W-:Y:S01]  /*7130*/  IMAD R14, R7, 0x2, R12 ;  /* 0x00000002070e7824 */ /* 0x000fe200078e020c */
[----:B------:R-:W-:Y:S01]  /*7140*/  R2UR UR9, R23 ;  /* 0x00000000170972ca */ /* 0x000fe200000e0000 */
[----:B------:R-:W-:Y:S01]  /*7150*/  VIADD R4, R4, 0xffffffff ;  /* 0xffffffff04047836 */ /* 0x000fe20000000000 */
[----:B------:R-:W-:Y:S01]  /*7160*/  UIADD3 UR4, UP0, UR20, 0xf0, URZ ;  /* 0x000000f014047890 */ /* 0x000fe2000ff1e03f */
[----:B------:R-:W-:Y:S01]  /*7170*/  IMAD.SHL.U32 R14, R14, 0x1000, RZ ;  /* 0x000010000e0e7824 */ /* 0x000fe200078e00ff */
[----:B------:R-:W-:Y:S01]  /*7180*/  R2UR UR11, R21 ;  /* 0x00000000150b72ca */ /* 0x000fe200000e0000 */
[----:B------:R-:W-:Y:S01]  /*7190*/  UIADD3 UR22, UP1, UR20, 0x1f0, URZ ;  /* 0x000001f014167890 */ /* 0x000fe2000ff3e03f */
[----:B------:R-:W-:Y:S01]  /*71a0*/  R2UR UR10, R22 ;  /* 0x00000000160a72ca */ /* 0x000fe200000e0000 */
[--C-:B------:R-:W-:Y:S01]  /*71b0*/  IMAD R14, R14, 0x2, R20.reuse ;  /* 0x000000020e0e7824 */ /* 0x100fe200078e0214 */
[----:B------:R-:W-:Y:S01]  /*71c0*/  R2UR UR12, R6 ;  /* 0x00000000060c72ca */ /* 0x000fe200000e0000 */
[----:B------:R-:W-:Y:S01]  /*71d0*/  IMAD R20, R7, 0x4000, R20 ;  /* 0x0000400007147824 */ /* 0x000fe200078e0214 */
[----:B------:R-:W-:Y:S01]  /*71e0*/  R2UR UR18, R19 ;  /* 0x00000000131272ca */ /* 0x000fe200000e0000 */
[----:B------:R-:W-:Y:S01]  /*71f0*/  VIADD R7, R7, 0x1 ;  /* 0x0000000107077836 */ /* 0x000fe20000000000 */
[----:B------:R-:W-:Y:S01]  /*7200*/  R2UR UR5, R14 ;  /* 0x000000000e0572ca */ /* 0x000fe200000e0000 */
[----:B------:R-:W-:Y:S01]  /*7210*/  UIADD3.X UR23, URZ, UR21, URZ, UP1, !UPT ;  /* 0x000000153f177290 */ /* 0x000fe20008ffe43f */
[----:B------:R-:W-:Y:S01]  /*7220*/  R2UR UR8, R20 ;  /* 0x00000000140872ca */ /* 0x000fe200000e0000 */
[----:B------:R-:W-:Y:S01]  /*7230*/  UMOV UR19, 0x30000 ;  /* 0x0003000000137882 */ /* 0x000fe20000000000 */
[----:B------:R-:W-:Y:S01]  /*7240*/  ISETP.GT.AND P1, PT, R4, 0x1, PT ;  /* 0x000000010400780c */ /* 0x000fe20003f24270 */
[----:B------:R-:W-:Y:S01]  /*7250*/  UMOV UR6, 0x0 ;  /* 0x0000000000067882 */ /* 0x000fe20000000000 */
[----:B------:R-:W-:Y:S01]  /*7260*/  UMOV UR7, 0x10000000 ;  /* 0x1000000000077882 */ /* 0x000fe20000000000 */
[----:B------:R-:W-:Y:S01]  /*7270*/  ISETP.NE.AND P0, PT, R7, 0x7, PT ;  /* 0x000000070700780c */ /* 0x000fe20003f05270 */
[----:B------:R-:W-:-:S03]  /*7280*/  VIADD R22, R22, 0x40 ;  /* 0x0000004016167836 */ /* 0x000fc60000000000 */
[----:B------:R-:W-:Y:S02]  /*7290*/  SEL R14, RZ, 0x1, P0 ;  /* 0x00000001ff0e7807 */ /* 0x000fe40000000000 */
[----:B------:R-:W-:Y:S01]  /*72a0*/  UIADD3 UR13, UR5, 0x180, URZ ;  /* 0x00000180050d7890 */ /* 0x000fe2000fffe03f */
[----:B------:R-:W-:Y:S01]  /*72b0*/  SEL R7, R7, RZ, P0 ;  /* 0x000000ff07077207 */ /* 0x000fe20000000000 */
[----:B------:R-:W-:Y:S01]  /*72c0*/  UIADD3.X UR5, URZ, UR21, URZ, UP0, !UPT ;  /* 0x000000153f057290 */ /* 0x000fe200087fe43f */
[----:B------:R-:W-:Y:S01]  /*72d0*/  LOP3.LUT R5, R5, R14, RZ, 0x3c, !PT ;  /* 0x0000000e05057212 */ /* 0x000fe200078e3cff */
[----:B------:R-:W-:-:S03]  /*72e0*/  UIADD3 UR14, UR8, 0x1c180, URZ ;  /* 0x0001c180080e7890 */ /* 0x000fc6000fffe03f */
[----:B------:R-:W-:-:S04]  /*72f0*/  UMOV UR8, UR13 ;  /* 0x0000000d00087c82 */ /* 0x000fc80008000000 */
[----:B------:R0:W-:Y:S02]  /*7300*/  UTMALDG.3D.MULTICAST [UR8], [UR4], UR19, desc[UR6] ;  /* 0x00000608040073b4 */ /* 0x0001e40008011813 */
[----:B0-----:R-:W-:Y:S01]  /*7310*/  UMOV UR8, UR14 ;  /* 0x0000000e00087c82 */ /* 0x001fe20008000000 */
[----:B------:R-:W-:Y:S02]  /*7320*/  UMOV UR11, UR18 ;  /* 0x00000012000b7c82 */ /* 0x000fe40008000000 */
[----:B------:R0:W-:Y:S02]  /*7330*/  UTMALDG.3D [UR8], [UR22], desc[UR6] ;  /* 0x00000608160075b4 */ /* 0x0001e40008011000 */
[----:B0-----:R-:W-:Y:S05]  /*7340*/  @P1 BRA `(.L_x_174) ;  /* 0xfffffffc003c1947 */ /* 0x001fea000383ffff */
.L_x_171:
[----:B------:R-:W-:Y:S05]  /*7350*/  BSYNC B1 ;  /* 0x0000000000017941 */ /* 0x000fea0003800000 */
.L_x_170:
[----:B------:R-:W-:Y:S01]  /*7360*/  LOP3.LUT P1, RZ, R10, 0xff, RZ, 0xc0, !PT ;  /* 0x000000ff0aff7812 */ /* 0x000fe2000782c0ff */
[C---:B------:R-:W-:Y:S01]  /*7370*/  IMAD.IADD R15, R11.reuse, 0x1, R8 ;  /* 0x000000010b0f7824 */ /* 0x040fe200078e0208 */
[----:B------:R-:W-:Y:S01]  /*7380*/  ULDC.64 UR4, c[0x0][0x650] ;  /* 0x0001940000047ab9 */ /* 0x000fe20000000a00 */
[----:B------:R-:W-:Y:S01]  /*7390*/  ISETP.GE.U32.AND P2, PT, R11, 0x7, PT ;  /* 0x000000070b00780c */ /* 0x000fe20003f46070 */
[----:B------:R-:W-:Y:S01]  /*73a0*/  BSSY B1, `(.L_x_175) ;  /* 0x000006d000017945 */ /* 0x000fe20003800000 */
[C---:B------:R-:W-:Y:S01]  /*73b0*/  IMAD.WIDE.U32 R4, R15.reuse, 0x24924925, RZ ;  /* 0x249249250f047825 */ /* 0x040fe200078e00ff */
[----:B------:R-:W-:Y:S02]  /*73c0*/  ISETP.GT.U32.AND P0, PT, R15, 0x6, PT ;  /* 0x000000060f00780c */ /* 0x000fe40003f04070 */
[----:B------:R-:W-:Y:S01]  /*73d0*/  PRMT R10, RZ, 0x7610, R10 ;  /* 0x00007610ff0a7816 */ /* 0x000fe2000000000a */
[----:B------:R-:W-:Y:S01]  /*73e0*/  IMAD.MOV.U32 R21, RZ, RZ, -0x1 ;  /* 0xffffffffff157424 */ /* 0x000fe200078e00ff */
[----:B------:R-:W-:Y:S01]  /*73f0*/  ISETP.LT.U32.AND P0, PT, R11, 0x7, P0 ;  /* 0x000000070b00780c */ /* 0x000fe20000701070 */
[----:B------:R-:W-:-:S02]  /*7400*/  IMAD.MOV.U32 R19, RZ, RZ, -0x1 ;  /* 0xffffffffff137424 */ /* 0x000fc400078e00ff */
[----:B------:R-:W0:Y:S01]  /*7410*/  @P1 S2R R12, SR_CgaCtaId ;  /* 0x00000000000c1919 */ /* 0x000e220000008800 */
[----:B------:R-:W-:Y:S02]  /*7420*/  SEL R4, RZ, 0x1, !P0 ;  /* 0x00000001ff047807 */ /* 0x000fe40004000000 */
[----:B------:R-:W-:Y:S02]  /*7430*/  IADD3 R16, P0, R16, UR36, RZ ;  /* 0x0000002410107c10 */ /* 0x000fe4000ff1e0ff */
[----:B------:R-:W-:Y:S02]  /*7440*/  @P1 MOV R7, 0x400 ;  /* 0x0000040000071802 */ /* 0x000fe40000000f00 */
[----:B------:R-:W-:Y:S02]  /*7450*/  IADD3.X R17, R17, UR42, RZ, P0, !PT ;  /* 0x0000002a11117c10 */ /* 0x000fe400087fe4ff */
[----:B------:R-:W-:Y:S02]  /*7460*/  ISETP.GE.U32.AND P0, PT, R16, UR4, PT ;  /* 0x0000000410007c0c */ /* 0x000fe4000bf06070 */
[----:B------:R-:W-:-:S02]  /*7470*/  LOP3.LUT R3, R3, R4, RZ, 0x3c, !PT ;  /* 0x0000000403037212 */ /* 0x000fc400078e3cff */
[----:B------:R-:W-:Y:S02]  /*7480*/  ISETP.GE.U32.AND.EX P0, PT, R17, UR5, PT, P0 ;  /* 0x0000000511007c0c */ /* 0x000fe4000bf06100 */
[----:B------:R-:W-:Y:S02]  /*7490*/  PRMT R4, RZ, 0x7610, R4 ;  /* 0x00007610ff047816 */ /* 0x000fe40000000004 */
[----:B0-----:R-:W-:Y:S01]  /*74a0*/  @P1 LEA R6, R12, R7, 0x18 ;  /* 0x000000070c061211 */ /* 0x001fe200078ec0ff */
[----:B------:R-:W-:-:S03]  /*74b0*/  IMAD.IADD R7, R15, 0x1, -R5 ;  /* 0x000000010f077824 */ /* 0x000fc600078e0a05 */
[----:B------:R0:W-:Y:S02]  /*74c0*/  @P1 SYNCS.ARRIVE.TRANS64.A1T0 RZ, [R6+URZ+0x88], RZ ;  /* 0x000088ff06ff19a7 */ /* 0x0001e4000810003f */
[----:B------:R-:W-:-:S04]  /*74d0*/  LEA.HI R7, R7, R5, RZ, 0x1f ;  /* 0x0000000507077211 */ /* 0x000fc800078ff8ff */
[----:B------:R-:W-:Y:S01]  /*74e0*/  SHF.R.U32.HI R8, RZ, 0x2, R7 ;  /* 0x00000002ff087819 */ /* 0x000fe20000011607 */
[----:B0-----:R-:W-:-:S03]  /*74f0*/  IMAD.MOV.U32 R6, RZ, RZ, -0x1 ;  /* 0xffffffffff067424 */ /* 0x001fc600078e00ff */
[----:B------:R-:W-:Y:S01]  /*7500*/  @P2 LOP3.LUT R3, R3, 0x1, R8, 0x78, !PT ;  /* 0x0000000103032812 */ /* 0x000fe200078e7808 */
[----:B------:R-:W-:Y:S01]  /*7510*/  IMAD R8, R8, -0x7, R15 ;  /* 0xfffffff908087824 */ /* 0x000fe200078e020f */
[----:B------:R-:W-:Y:S06]  /*7520*/  @P0 BRA `(.L_x_176) ;  /* 0x0000000400500947 */ /* 0x000fec0003800000 */
[----:B------:R-:W0:Y:S01]  /*7530*/  S2R R19, SR_CTAID.X ;  /* 0x0000000000137919 */ /* 0x000e220000002500 */
[----:B------:R-:W-:Y:S01]  /*7540*/  ULDC.64 UR4, c[0x0][0x628] ;  /* 0x00018a0000047ab9 */ /* 0x000fe20000000a00 */
[----:B------:R-:W1:Y:S01]  /*7550*/  LDC R20, c[0x0][0x144] ;  /* 0x00005100ff147b82 */ /* 0x000e620000000800 */
[----:B------:R-:W-:Y:S01]  /*7560*/  ISETP.NE.U32.AND P0, PT, RZ, UR4, PT ;  /* 0x00000004ff007c0c */ /* 0x000fe2000bf05070 */
[----:B------:R-:W2:Y:S01]  /*7570*/  S2R R14, SR_CTAID.Y ;  /* 0x00000000000e7919 */ /* 0x000ea20000002600 */
[----:B------:R-:W-:Y:S01]  /*7580*/  ULDC UR7, c[0x0][0x630] ;  /* 0x00018c0000077ab9 */ /* 0x000fe20000000800 */
[----:B------:R-:W-:Y:S01]  /*7590*/  ULDC UR8, c[0x0][0x150] ;  /* 0x0000540000087ab9 */ /* 0x000fe20000000800 */
[----:B------:R-:W-:Y:S01]  /*75a0*/  ISETP.NE.AND.EX P0, PT, RZ, UR5, PT, P0 ;  /* 0x00000005ff007c0c */ /* 0x000fe2000bf05300 */
[----:B------:R-:W-:Y:S02]  /*75b0*/  IMAD.MOV.U32 R4, RZ, RZ, R16 ;  /* 0x000000ffff047224 */ /* 0x000fe400078e0010 */
[----:B------:R-:W-:Y:S01]  /*75c0*/  IMAD.MOV.U32 R5, RZ, RZ, R17 ;  /* 0x000000ffff057224 */ /* 0x000fe200078e0011 */
[----:B0-----:R-:W-:-:S09]  /*75d0*/  I2FP.F32.U32 R21, R19 ;  /* 0x0000001300157245 */ /* 0x001fd20000201000 */
[----:B------:R-:W-:Y:S05]  /*75e0*/  @!P0 BRA `(.L_x_177) ;  /* 0x0000000000288947 */ /* 0x000fea0003800000 */
[----:B------:R-:W-:Y:S02]  /*75f0*/  ULDC UR6, c[0x0][0x634] ;  /* 0x00018d0000067ab9 */ /* 0x000fe40000000800 */
[----:B------:R-:W-:-:S05]  /*7600*/  IADD3 R5, P0, R16, UR6, RZ ;  /* 0x0000000610057c10 */ /* 0x000fca000ff1e0ff */
[----:B------:R-:W-:-:S04]  /*7610*/  IMAD.X R15, RZ, RZ, R17, P0 ;  /* 0x000000ffff0f7224 */ /* 0x000fc800000e0611 */
[----:B------:R-:W-:-:S04]  /*7620*/  IMAD.WIDE.U32 R6, R15, UR4, RZ ;  /* 0x000000040f067c25 */ /* 0x000fc8000f8e00ff */
[----:B------:R-:W-:-:S04]  /*7630*/  IMAD.WIDE.U32 R6, P0, R5, UR5, R6 ;  /* 0x0000000505067c25 */ /* 0x000fc8000f800006 */
[----:B------:R-:W-:-:S04]  /*7640*/  IMAD.WIDE.U32 R4, R5, UR4, RZ ;  /* 0x0000000405047c25 */ /* 0x000fc8000f8e00ff */
[----:B------:R-:W-:Y:S01]  /*7650*/  IMAD.MOV.U32 R4, RZ, RZ, R7 ;  /* 0x000000ffff047224 */ /* 0x000fe200078e0007 */
[----:B------:R-:W-:Y:S01]  /*7660*/  IADD3 RZ, P1, R5, R6, RZ ;  /* 0x0000000605ff7210 */ /* 0x000fe20007f3e0ff */
[----:B------:R-:W-:-:S04]  /*7670*/  IMAD.X R5, RZ, RZ, RZ, P0 ;  /* 0x000000ffff057224 */ /* 0x000fc800000e06ff */
[----:B------:R-:W-:-:S08]  /*7680*/  IMAD.WIDE.U32.X R4, R15, UR5, R4, P1 ;  /* 0x000000050f047c25 */ /* 0x000fd000088e0404 */
.L_x_177:
[----:B------:R-:W-:Y:S01]  /*7690*/  FMUL R21, R21, UR8 ;  /* 0x0000000815157c20 */ /* 0x000fe20008400000 */
[--C-:B------:R-:W-:Y:S01]  /*76a0*/  SHF.R.U64 R15, R4, UR7, R5.reuse ;  /* 0x00000007040f7c19 */ /* 0x100fe20008001205 */
[----:B------:R-:W-:Y:S01]  /*76b0*/  ULDC.64 UR4, c[0x0][0x620] ;  /* 0x0001880000047ab9 */ /* 0x000fe20000000a00 */
[----:B------:R-:W-:Y:S01]  /*76c0*/  SHF.R.U32.HI R4, RZ, UR7, R5 ;  /* 0x00000007ff047c19 */ /* 0x000fe20008011605 */
[----:B------:R-:W-:Y:S01]  /*76d0*/  ULDC.64 UR6, c[0x0][0x640] ;  /* 0x0001900000067ab9 */ /* 0x000fe20000000a00 */
[----:B------:R-:W-:Y:S01]  /*76e0*/  IADD3 R5, P0, RZ, -R15, RZ ;  /* 0x8000000fff057210 */ /* 0x000fe20007f1e0ff */
[----:B------:R-:W0:Y:S04]  /*76f0*/  F2I.U32.TRUNC.NTZ R21, R21 ;  /* 0x0000001500157305 */ /* 0x000e28000020f000 */
[----:B------:R-:W-:Y:S01]  /*7700*/  IMAD.X R4, RZ, RZ, ~R4, P0 ;  /* 0x000000ffff047224 */ /* 0x000fe200000e0e04 */
[----:B------:R-:W-:-:S03]  /*7710*/  ISETP.NE.U32.AND P0, PT, RZ, UR6, PT ;  /* 0x00000006ff007c0c */ /* 0x000fc6000bf05070 */
[----:B------:R-:W-:Y:S01]  /*7720*/  IMAD R4, R4, UR4, RZ ;  /* 0x0000000404047c24 */ /* 0x000fe2000f8e02ff */
[----:B------:R-:W-:-:S03]  /*7730*/  ISETP.NE.AND.EX P0, PT, RZ, UR7, PT, P0 ;  /* 0x00000007ff007c0c */ /* 0x000fc6000bf05300 */
[C---:B------:R-:W-:Y:S01]  /*7740*/  IMAD R7, R5.reuse, UR5, R4 ;  /* 0x0000000505077c24 */ /* 0x040fe2000f8e0204 */
[----:B------:R-:W-:Y:S01]  /*7750*/  ULDC UR5, c[0x0][0x154] ;  /* 0x0000550000057ab9 */ /* 0x000fe20000000800 */
[----:B------:R-:W-:Y:S01]  /*7760*/  IMAD.WIDE.U32 R4, R5, UR4, R16 ;  /* 0x0000000405047c25 */ /* 0x000fe2000f8e0010 */
[----:B------:R-:W-:-:S03]  /*7770*/  ULDC UR4, c[0x0][0x618] ;  /* 0x0001860000047ab9 */ /* 0x000fc60000000800 */
[----:B0-----:R-:W-:Y:S02]  /*7780*/  IMAD.MOV R6, RZ, RZ, -R21 ;  /* 0x000000ffff067224 */ /* 0x001fe400078e0a15 */
[----:B------:R-:W0:Y:S01]  /*7790*/  LDC R21, c[0x0][0x148] ;  /* 0x00005200ff157b82 */ /* 0x000e220000000800 */
[----:B------:R-:W-:Y:S02]  /*77a0*/  IMAD.IADD R5, R5, 0x1, R7 ;  /* 0x0000000105057824 */ /* 0x000fe400078e0207 */
[----:B-1----:R-:W-:Y:S01]  /*77b0*/  IMAD R19, R20, R6, R19 ;  /* 0x0000000614137224 */ /* 0x002fe200078e0213 */
[----:B--2---:R-:W-:Y:S02]  /*77c0*/  I2FP.F32.U32 R6, R14 ;  /* 0x0000000e00067245 */ /* 0x004fe40000201000 */
[--C-:B------:R-:W-:Y:S02]  /*77d0*/  SHF.R.U64 R20, R4, UR4, R5.reuse ;  /* 0x0000000404147c19 */ /* 0x100fe40008001205 */
[----:B------:R-:W-:Y:S01]  /*77e0*/  SHF.R.U32.HI R5, RZ, UR4, R5 ;  /* 0x00000004ff057c19 */ /* 0x000fe20008011605 */
[----:B------:R-:W-:Y:S01]  /*77f0*/  FMUL R6, R6, UR5 ;  /* 0x0000000506067c20 */ /* 0x000fe20008400000 */
[----:B------:R-:W-:-:S02]  /*7800*/  ULDC UR4, c[0x0][0x608] ;  /* 0x0001820000047ab9 */ /* 0x000fc40000000800 */
[--C-:B------:R-:W-:Y:S01]  /*7810*/  SHF.R.U64 R23, R20, UR4, R5.reuse ;  /* 0x0000000414177c19 */ /* 0x100fe20008001205 */
[----:B------:R1:W2:Y:S01]  /*7820*/  F2I.U32.TRUNC.NTZ R24, R6 ;  /* 0x0000000600187305 */ /* 0x0002a2000020f000 */
[----:B------:R-:W-:Y:S01]  /*7830*/  SHF.R.U32.HI R4, RZ, UR4, R5 ;  /* 0x00000004ff047c19 */ /* 0x000fe20008011605 */
[----:B------:R-:W-:-:S03]  /*7840*/  ULDC UR4, c[0x0][0x658] ;  /* 0x0001960000047ab9 */ /* 0x000fc60000000800 */
[--C-:B------:R-:W-:Y:S02]  /*7850*/  SHF.R.U64 R22, R23, UR4, R4.reuse ;  /* 0x0000000417167c19 */ /* 0x100fe40008001204 */
[----:B------:R-:W-:-:S03]  /*7860*/  SHF.R.U32.HI R25, RZ, UR4, R4 ;  /* 0x00000004ff197c19 */ /* 0x000fc60008011604 */
[----:B------:R-:W-:Y:S02]  /*7870*/  IMAD.MOV.U32 R4, RZ, RZ, R22 ;  /* 0x000000ffff047224 */ /* 0x000fe400078e0016 */
[----:B------:R-:W-:Y:S01]  /*7880*/  IMAD.MOV.U32 R5, RZ, RZ, R25 ;  /* 0x000000ffff057224 */ /* 0x000fe200078e0019 */
[----:B-1----:R-:W-:Y:S06]  /*7890*/  @!P0 BRA `(.L_x_178) ;  /* 0x0000000000288947 */ /* 0x002fec0003800000 */
        /* <DEDUP_REMOVED lines=10> */
.L_x_178:
[----:B------:R-:W-:Y:S01]  /*7940*/  ISETP.NE.AND P0, PT, R2, 0x1, PT ;  /* 0x000000010200780c */ /* 0x000fe20003f05270 */
[----:B------:R-:W-:Y:S01]  /*7950*/  ULDC UR4, c[0x0][0x648] ;  /* 0x0001920000047ab9 */ /* 0x000fe20000000800 */
[----:B------:R-:W-:Y:S01]  /*7960*/  LOP3.LUT R23, R23, UR16, RZ, 0xc0, !PT ;  /* 0x0000001017177c12 */ /* 0x000fe2000f8ec0ff */
[----:B--2---:R-:W-:Y:S01]  /*7970*/  IMAD.MOV R24, RZ, RZ, -R24 ;  /* 0x000000ffff187224 */ /* 0x004fe200078e0a18 */
[----:B------:R-:W-:Y:S01]  /*7980*/  SHF.R.U64 R4, R4, UR4, R5 ;  /* 0x0000000404047c19 */ /* 0x000fe20008001205 */
[----:B------:R-:W-:Y:S01]  /*7990*/  ULDC UR4, c[0x0][0x638] ;  /* 0x00018e0000047ab9 */ /* 0x000fe20000000800 */
[----:B------:R-:W-:Y:S01]  /*79a0*/  LOP3.LUT R7, R20, UR15, RZ, 0xc0, !PT ;  /* 0x0000000f14077c12 */ /* 0x000fe2000f8ec0ff */
[----:B------:R-:W-:Y:S01]  /*79b0*/  ULDC UR5, c[0x0][0x610] ;  /* 0x0001840000057ab9 */ /* 0x000fe20000000800 */
[----:B------:R-:W-:Y:S02]  /*79c0*/  IMAD.MOV.U32 R6, RZ, RZ, R15 ;  /* 0x000000ffff067224 */ /* 0x000fe400078e000f */
[----:B------:R-:W-:-:S02]  /*79d0*/  IMAD.MOV R5, RZ, RZ, -R4 ;  /* 0x000000ffff057224 */ /* 0x000fc400078e0a04 */
[----:B------:R-:W-:Y:S02]  /*79e0*/  IMAD R4, R4, UR17, R23 ;  /* 0x0000001104047c24 */ /* 0x000fe4000f8e0217 */
[----:B0-----:R-:W-:Y:S02]  /*79f0*/  @P0 IMAD R19, R21, R24, R14 ;  /* 0x0000001815130224 */ /* 0x001fe400078e020e */
[----:B------:R-:W-:Y:S01]  /*7a00*/  IMAD R22, R5, UR4, R22 ;  /* 0x0000000405167c24 */ /* 0x000fe2000f8e0216 */
[----:B------:R-:W-:Y:S01]  /*7a10*/  ULDC UR4, c[0x0][0x600] ;  /* 0x0001800000047ab9 */ /* 0x000fe20000000800 */
[----:B------:R-:W-:Y:S02]  /*7a20*/  IMAD R21, R4, UR5, R19 ;  /* 0x0000000504157c24 */ /* 0x000fe4000f8e0213 */
[----:B------:R-:W-:Y:S02]  /*7a30*/  IMAD R22, R22, UR4, R7 ;  /* 0x0000000416167c24 */ /* 0x000fe4000f8e0207 */
[----:B------:R-:W-:-:S03]  /*7a40*/  IMAD.MOV.U32 R4, RZ, RZ, 0x1 ;  /* 0x00000001ff047424 */ /* 0x000fc600078e00ff */
[----:B------:R-:W-:Y:S02]  /*7a50*/  SEL R19, R22, R21, !P0 ;  /* 0x0000001516137207 */ /* 0x000fe40004000000 */
[----:B------:R-:W-:-:S07]  /*7a60*/  SEL R21, R21, R22, !P0 ;  /* 0x0000001615157207 */ /* 0x000fce0004000000 */
.L_x_176:
[----:B------:R-:W-:Y:S05]  /*7a70*/  BSYNC B1 ;  /* 0x0000000000017941 */ /* 0x000fea0003800000 */
.L_x_175:
[----:B------:R-:W-:-:S13]  /*7a80*/  LOP3.LUT P0, RZ, R4, 0xff, RZ, 0xc0, !PT ;  /* 0x000000ff04ff7812 */ /* 0x000fda000780c0ff */
[----:B------:R-:W-:Y:S05]  /*7a90*/  @P0 BRA `(.L_x_179) ;  /* 0xfffffff400300947 */ /* 0x000fea000383ffff */
[----:B------:R-:W-:Y:S05]  /*7aa0*/  BSYNC B0 ;  /* 0x0000000000007941 */ /* 0x000fea0003800000 */
.L_x_168:
[----:B------:R-:W-:-:S03]  /*7ab0*/  UMOV UR4, 0xffffffff ;  /* 0xffffffff00047882 */ /* 0x000fc60000000000 */
[----:B------:R-:W-:Y:S05]  /*7ac0*/  BRA.DIV UR4, `(.L_x_180) ;  /* 0x0000000604807947 */ /* 0x000fea000b800000 */
[----:B------:R-:W-:-:S13]  /*7ad0*/  ELECT P6, URZ, PT ;  /* 0x00000000003f782f */ /* 0x000fda00038c0000 */
.L_x_197:
[----:B------:R-:W-:Y:S04]  /*7ae0*/  BSSY B0, `(.L_x_181) ;  /* 0x0000046000007945 */ /* 0x000fe80003800000 */
[----:B------:R-:W-:Y:S05]  /*7af0*/  @!P6 BRA `(.L_x_182) ;  /* 0x000000040010e947 */ /* 0x000fea0003800000 */
[----:B------:R-:W-:-:S04]  /*7b00*/  LOP3.LUT R18, R18, 0x2, RZ, 0xfc, !PT ;  /* 0x0000000212127812 */ /* 0x000fc800078efcff */
[----:B------:R-:W-:-:S13]  /*7b10*/  ISETP.NE.AND P0, PT, R18, 0x3, PT ;  /* 0x000000031200780c */ /* 0x000fda0003f05270 */
[----:B------:R-:W-:Y:S05]  /*7b20*/  @!P0 BRA `(.L_x_183) ;  /* 0x0000000000048947 */ /* 0x000fea0003800000 */
[----:B------:R-:W-:Y:S01]  /*7b30*/  BPT.TRAP 0x1 ;  /* 0x000000040000795c */ /* 0x000fe20000300000 */
.L_x_183:
[----:B------:R-:W0:Y:S01]  /*7b40*/  S2R R5, SR_CgaCtaId ;  /* 0x0000000000057919 */ /* 0x000e220000008800 */
[----:B------:R-:W-:Y:S02]  /*7b50*/  MOV R0, 0x400 ;  /* 0x0000040000007802 */ /* 0x000fe40000000f00 */
[----:B------:R-:W-:Y:S02]  /*7b60*/  SHF.L.U32 R2, R3, 0x1f, RZ ;  /* 0x0000001f03027819 */ /* 0x000fe400000006ff */
[----:B0-----:R-:W-:-:S05]  /*7b70*/  LEA R5, R5, R0, 0x18 ;  /* 0x0000000005057211 */ /* 0x001fca00078ec0ff */
[----:B------:R-:W-:-:S04]  /*7b80*/  VIADD R5, R5, 0x38 ;  /* 0x0000003805057836 */ /* 0x000fc80000000000 */
[C---:B------:R-:W-:Y:S02]  /*7b90*/  IMAD R7, R8.reuse, 0x8, R5 ;  /* 0x0000000808077824 */ /* 0x040fe400078e0205 */
[----:B------:R-:W-:Y:S02]  /*7ba0*/  VIADD R8, R8, 0x1 ;  /* 0x0000000108087836 */ /* 0x000fe40000000000 */
[----:B------:R-:W0:Y:S03]  /*7bb0*/  SYNCS.PHASECHK.TRANS64.TRYWAIT P0, [R7+URZ], R2 ;  /* 0x00000002070075a7 */ /* 0x000e26000800017f */
[----:B------:R-:W-:-:S04]  /*7bc0*/  ISETP.NE.AND P1, PT, R8, 0x7, PT ;  /* 0x000000070800780c */ /* 0x000fc80003f25270 */
[----:B------:R-:W-:Y:S02]  /*7bd0*/  SEL R0, RZ, 0x1, P1 ;  /* 0x00000001ff007807 */ /* 0x000fe40000800000 */
[----:B------:R-:W-:Y:S02]  /*7be0*/  SEL R8, R8, RZ, P1 ;  /* 0x000000ff08087207 */ /* 0x000fe40000800000 */
[----:B------:R-:W-:-:S03]  /*7bf0*/  LOP3.LUT R9, R3, R0, RZ, 0x3c, !PT ;  /* 0x0000000003097212 */ /* 0x000fc600078e3cff */
[----:B------:R-:W-:Y:S01]  /*7c00*/  IMAD R6, R8, 0x8, R5 ;  /* 0x0000000808067824 */ /* 0x000fe200078e0205 */
[----:B------:R-:W-:Y:S01]  /*7c10*/  SHF.L.U32 R3, R9, 0x1f, RZ ;  /* 0x0000001f09037819 */ /* 0x000fe200000006ff */
[----:B0-----:R-:W-:Y:S06]  /*7c20*/  @!P0 BRA `(.L_x_184) ;  /* 0x0000000400488947 */ /* 0x001fec0003800000 */
.L_x_198:
[----:B------:R-:W1:Y:S01]  /*7c30*/  SYNCS.PHASECHK.TRANS64.TRYWAIT P0, [R6+URZ], R3 ;  /* 0x00000003060075a7 */ /* 0x000e62000800017f */
[----:B------:R-:W-:-:S05]  /*7c40*/  VIADD R0, R8, 0x1 ;  /* 0x0000000108007836 */ /* 0x000fca0000000000 */
[----:B------:R-:W-:-:S04]  /*7c50*/  ISETP.NE.AND P1, PT, R0, 0x7, PT ;  /* 0x000000070000780c */ /* 0x000fc80003f25270 */
[----:B0-----:R-:W-:Y:S02]  /*7c60*/  SEL R2, RZ, 0x1, P1 ;  /* 0x00000001ff027807 */ /* 0x001fe40000800000 */
[----:B------:R-:W-:Y:S02]  /*7c70*/  SEL R0, R0, RZ, P1 ;  /* 0x000000ff00007207 */ /* 0x000fe40000800000 */
[----:B------:R-:W-:-:S03]  /*7c80*/  LOP3.LUT R9, R9, R2, RZ, 0x3c, !PT ;  /* 0x0000000209097212 */ /* 0x000fc600078e3cff */
[----:B------:R-:W-:Y:S01]  /*7c90*/  IMAD R7, R0, 0x8, R5 ;  /* 0x0000000800077824 */ /* 0x000fe200078e0205 */
[----:B------:R-:W-:Y:S01]  /*7ca0*/  SHF.L.U32 R4, R9, 0x1f, RZ ;  /* 0x0000001f09047819 */ /* 0x000fe200000006ff */
[----:B-1----:R-:W-:Y:S06]  /*7cb0*/  @!P0 BRA `(.L_x_185) ;  /* 0x0000000400388947 */ /* 0x002fec0003800000 */
.L_x_199:
[----:B------:R-:W1:Y:S01]  /*7cc0*/  SYNCS.PHASECHK.TRANS64.TRYWAIT P0, [R7+URZ], R4 ;  /* 0x00000004070075a7 */ /* 0x000e62000800017f */
[----:B------:R-:W-:-:S05]  /*7cd0*/  VIADD R0, R0, 0x1 ;  /* 0x0000000100007836 */ /* 0x000fca0000000000 */
[----:B------:R-:W-:-:S04]  /*7ce0*/  ISETP.NE.AND P1, PT, R0, 0x7, PT ;  /* 0x000000070000780c */ /* 0x000fc80003f25270 */
[----:B------:R-:W-:Y:S02]  /*7cf0*/  SEL R2, RZ, 0x1, P1 ;  /* 0x00000001ff027807 */ /* 0x000fe40000800000 */
[----:B------:R-:W-:Y:S02]  /*7d00*/  SEL R0, R0, RZ, P1 ;  /* 0x000000ff00007207 */ /* 0x000fe40000800000 */
[----:B------:R-:W-:-:S03]  /*7d10*/  LOP3.LUT R9, R9, R2, RZ, 0x3c, !PT ;  /* 0x0000000209097212 */ /* 0x000fc600078e3cff */
[----:B0-----:R-:W-:Y:S01]  /*7d20*/  IMAD R6, R0, 0x8, R5 ;  /* 0x0000000800067824 */ /* 0x001fe200078e0205 */
[----:B------:R-:W-:Y:S01]  /*7d30*/  SHF.L.U32 R3, R9, 0x1f, RZ ;  /* 0x0000001f09037819 */ /* 0x000fe200000006ff */
[----:B-1----:R-:W-:Y:S06]  /*7d40*/  @!P0 BRA `(.L_x_186) ;  /* 0x0000000400288947 */ /* 0x002fec0003800000 */
.L_x_200:
        /* <DEDUP_REMOVED lines=9> */
.L_x_201:
        /* <DEDUP_REMOVED lines=9> */
.L_x_202:
[----:B------:R-:W1:Y:S01]  /*7e70*/  SYNCS.PHASECHK.TRANS64.TRYWAIT P0, [R6+URZ], R3 ;  /* 0x00000003060075a7 */ /* 0x000e62000800017f */
[----:B------:R-:W-:-:S05]  /*7e80*/  VIADD R0, R0, 0x1 ;  /* 0x0000000100007836 */ /* 0x000fca0000000000 */
[----:B------:R-:W-:-:S04]  /*7e90*/  ISETP.NE.AND P1, PT, R0, 0x7, PT ;  /* 0x000000070000780c */ /* 0x000fc80003f25270 */
[----:B------:R-:W-:Y:S02]  /*7ea0*/  SEL R2, RZ, 0x1, P1 ;  /* 0x00000001ff027807 */ /* 0x000fe40000800000 */
[----:B------:R-:W-:Y:S02]  /*7eb0*/  SEL R0, R0, RZ, P1 ;  /* 0x000000ff00007207 */ /* 0x000fe40000800000 */
[----:B------:R-:W-:Y:S01]  /*7ec0*/  LOP3.LUT R2, R9, R2, RZ, 0x3c, !PT ;  /* 0x0000000209027212 */ /* 0x000fe200078e3cff */
[----:B-1----:R-:W-:Y:S06]  /*7ed0*/  @!P0 BRA `(.L_x_189) ;  /* 0x0000000400008947 */ /* 0x002fec0003800000 */
.L_x_203:
[----:B------:R-:W-:Y:S01]  /*7ee0*/  IMAD R5, R0, 0x8, R5 ;  /* 0x0000000800057824 */ /* 0x000fe200078e0205 */
[----:B------:R-:W-:-:S07]  /*7ef0*/  SHF.L.U32 R0, R2, 0x1f, RZ ;  /* 0x0000001f02007819 */ /* 0x000fce00000006ff */
.L_x_190:
[----:B--2---:R2:W3:Y:S02]  /*7f00*/  SYNCS.PHASECHK.TRANS64.TRYWAIT P0, [R5+URZ], R0 ;  /* 0x00000000050075a7 */ /* 0x0044e4000800017f */
[----:B---3--:R-:W-:Y:S05]  /*7f10*/  @!P0 NANOSLEEP.SYNCS 0x989680 ;  /* 0x009896800000895d */ /* 0x008fea0003900000 */
[----:B------:R-:W3:Y:S02]  /*7f20*/  @!P0 SYNCS.PHASECHK.TRANS64 P0, [R5+URZ], R0 ;  /* 0x00000000050085a7 */ /* 0x000ee4000800007f */
[----:B---3--:R-:W-:Y:S05]  /*7f30*/  @!P0 BRA `(.L_x_190) ;  /* 0xfffffffc00f08947 */ /* 0x008fea000383ffff */
.L_x_182:
[----:B------:R-:W-:Y:S05]  /*7f40*/  BSYNC B0 ;  /* 0x0000000000007941 */ /* 0x000fea0003800000 */
.L_x_181:
[----:B------:R-:W-:Y:S05]  /*7f50*/  EXIT ;  /* 0x000000000000794d */ /* 0x000fea0003800000 */
.L_x_21:
[----:B-1----:R1:W2:Y:S02]  /*7f60*/  SYNCS.PHASECHK.TRANS64.TRYWAIT P1, [R3+URZ], R0 ;  /* 0x00000000030075a7 */ /* 0x0022a4000802017f */
[----:B--2---:R-:W-:Y:S05]  /*7f70*/  @!P1 NANOSLEEP.SYNCS 0x989680 ;  /* 0x009896800000995d */ /* 0x004fea0003900000 */
[----:B------:R-:W2:Y:S02]  /*7f80*/  @!P1 SYNCS.PHASECHK.TRANS64 P1, [R3+URZ], R0 ;  /* 0x00000000030095a7 */ /* 0x000ea4000802007f */
[----:B--2---:R-:W-:Y:S05]  /*7f90*/  @!P1 BRA `(.L_x_21) ;  /* 0xfffffffc00f09947 */ /* 0x004fea000383ffff */
[----:B------:R-:W-:Y:S05]  /*7fa0*/  BRA `(.L_x_20) ;  /* 0xffffff9400fc7947 */ /* 0x000fea000383ffff */
.L_x_26:
[----:B-1----:R1:W2:Y:S02]  /*7fb0*/  SYNCS.PHASECHK.TRANS64.TRYWAIT P1, [R5+URZ], R4 ;  /* 0x00000004050075a7 */ /* 0x0022a4000802017f */
[----:B--2---:R-:W-:Y:S05]  /*7fc0*/  @!P1 NANOSLEEP.SYNCS 0x989680 ;  /* 0x009896800000995d */ /* 0x004fea0003900000 */
[----:B------:R-:W2:Y:S02]  /*7fd0*/  @!P1 SYNCS.PHASECHK.TRANS64 P1, [R5+URZ], R4 ;  /* 0x00000004050095a7 */ /* 0x000ea4000802007f */
[----:B--2---:R-:W-:Y:S05]  /*7fe0*/  @!P1 BRA `(.L_x_26) ;  /* 0xfffffffc00f09947 */ /* 0x004fea000383ffff */
[----:B------:R-:W-:Y:S05]  /*7ff0*/  BRA `(.L_x_25) ;  /* 0xffffff9800d87947 */ /* 0x000fea000383ffff */
.L_x_169:
[----:B------:R-:W-:Y:S01]  /*8000*/  BSSY B1, `(.L_x_191) ;  /* 0x0000006000017945 */ /* 0x000fe20003800000 */
[----:B------:R-:W-:-:S07]  /*8010*/  IMAD.MOV.U32 R15, RZ, RZ, -0x1 ;  /* 0xffffffffff0f7424 */ /* 0x000fce00078e00ff */
[----:B------:R-:W-:Y:S05]  /*8020*/  WARPSYNC.COLLECTIVE R15, `(.L_x_192) ;  /* 0x000000000f0c7348 */ /* 0x000fea0003c00000 */
[----:B------:R-:W-:Y:S02]  /*8030*/  ELECT P6, UR62, PT ;  /* 0x00000000003e782f */ /* 0x000fe400038c0000 */
[----:B------:R-:W-:Y:S01]  /*8040*/  MOV R14, UR62 ;  /* 0x0000003e000e7c02 */ /* 0x000fe20008000f00 */
[----:B------:R-:W-:Y:S10]  /*8050*/  ENDCOLLECTIVE ;  /* 0x000000000000791b */ /* 0x000ff40003800000 */
.L_x_192:
[----:B------:R-:W-:Y:S05]  /*8060*/  BSYNC B1 ;  /* 0x0000000000017941 */ /* 0x000fea0003800000 */
.L_x_191:
[----:B------:R-:W-:Y:S05]  /*8070*/  BRA `(.L_x_193) ;  /* 0xffffffec00c47947 */ /* 0x000fea000383ffff */
.L_x_172:
[----:B-1----:R1:W2:Y:S02]  /*8080*/  SYNCS.PHASECHK.TRANS64.TRYWAIT P0, [R23+URZ+0x38], R14 ;  /* 0x0000380e170075a7 */ /* 0x0022a4000800017f */
[----:B--2---:R-:W-:Y:S05]  /*8090*/  @!P0 NANOSLEEP.SYNCS 0x989680 ;  /* 0x009896800000895d */ /* 0x004fea0003900000 */
[----:B------:R-:W2:Y:S02]  /*80a0*/  @!P0 SYNCS.PHASECHK.TRANS64 P0, [R23+URZ+0x38], R14 ;  /* 0x0000380e170085a7 */ /* 0x000ea4000800007f */
[----:B--2---:R-:W-:Y:S05]  /*80b0*/  @!P0 BRA `(.L_x_172) ;  /* 0xfffffffc00f08947 */ /* 0x004fea000383ffff */
[----:B------:R-:W-:Y:S05]  /*80c0*/  BRA `(.L_x_194) ;  /* 0xfffffff000047947 */ /* 0x000fea000383ffff */
.L_x_180:
[----:B------:R-:W-:Y:S01]  /*80d0*/  BSSY B0, `(.L_x_195) ;  /* 0x0000006000007945 */ /* 0x000fe20003800000 */
[----:B------:R-:W-:-:S07]  /*80e0*/  IMAD.MOV.U32 R15, RZ, RZ, -0x1 ;  /* 0xffffffffff0f7424 */ /* 0x000fce00078e00ff */
[----:B------:R-:W-:Y:S05]  /*80f0*/  WARPSYNC.COLLECTIVE R15, `(.L_x_196) ;  /* 0x000000000f0c7348 */ /* 0x000fea0003c00000 */
[----:B------:R-:W-:Y:S02]  /*8100*/  ELECT P6, UR62, PT ;  /* 0x00000000003e782f */ /* 0x000fe400038c0000 */
[----:B------:R-:W-:Y:S01]  /*8110*/  MOV R14, UR62 ;  /* 0x0000003e000e7c02 */ /* 0x000fe20008000f00 */
[----:B------:R-:W-:Y:S10]  /*8120*/  ENDCOLLECTIVE ;  /* 0x000000000000791b */ /* 0x000ff40003800000 */
.L_x_196:
[----:B------:R-:W-:Y:S05]  /*8130*/  BSYNC B0 ;  /* 0x0000000000007941 */ /* 0x000fea0003800000 */
.L_x_195:
[----:B------:R-:W-:Y:S05]  /*8140*/  BRA `(.L_x_197) ;  /* 0xfffffff800647947 */ /* 0x000fea000383ffff */
.L_x_184:
[----:B0-----:R0:W1:Y:S02]  /*8150*/  SYNCS.PHASECHK.TRANS64.TRYWAIT P0, [R7+URZ], R2 ;  /* 0x00000002070075a7 */ /* 0x001064000800017f */
[----:B-1----:R-:W-:Y:S05]  /*8160*/  @!P0 NANOSLEEP.SYNCS 0x989680 ;  /* 0x009896800000895d */ /* 0x002fea0003900000 */
[----:B------:R-:W1:Y:S02]  /*8170*/  @!P0 SYNCS.PHASECHK.TRANS64 P0, [R7+URZ], R2 ;  /* 0x00000002070085a7 */ /* 0x000e64000800007f */
[----:B-1----:R-:W-:Y:S05]  /*8180*/  @!P0 BRA `(.L_x_184) ;  /* 0xfffffffc00f08947 */ /* 0x002fea000383ffff */
[----:B------:R-:W-:Y:S05]  /*8190*/  BRA `(.L_x_198) ;  /* 0xfffffff800a47947 */ /* 0x000fea000383ffff */
.L_x_185:
[----:B0-----:R0:W1:Y:S02]  /*81a0*/  SYNCS.PHASECHK.TRANS64.TRYWAIT P0, [R6+URZ], R3 ;  /* 0x00000003060075a7 */ /* 0x001064000800017f */
[----:B-1----:R-:W-:Y:S05]  /*81b0*/  @!P0 NANOSLEEP.SYNCS 0x989680 ;  /* 0x009896800000895d */ /* 0x002fea0003900000 */
[----:B------:R-:W1:Y:S02]  /*81c0*/  @!P0 SYNCS.PHASECHK.TRANS64 P0, [R6+URZ], R3 ;  /* 0x00000003060085a7 */ /* 0x000e64000800007f */
[----:B-1----:R-:W-:Y:S05]  /*81d0*/  @!P0 BRA `(.L_x_185) ;  /* 0xfffffffc00f08947 */ /* 0x002fea000383ffff */
[----:B------:R-:W-:Y:S05]  /*81e0*/  BRA `(.L_x_199) ;  /* 0xfffffff800b47947 */ /* 0x000fea000383ffff */
.L_x_186:
[----:B0-----:R0:W1:Y:S02]  /*81f0*/  SYNCS.PHASECHK.TRANS64.TRYWAIT P0, [R7+URZ], R4 ;  /* 0x00000004070075a7 */ /* 0x001064000800017f */
[----:B-1----:R-:W-:Y:S05]  /*8200*/  @!P0 NANOSLEEP.SYNCS 0x989680 ;  /* 0x009896800000895d */ /* 0x002fea0003900000 */
[----:B------:R-:W1:Y:S02]  /*8210*/  @!P0 SYNCS.PHASECHK.TRANS64 P0, [R7+URZ], R4 ;  /* 0x00000004070085a7 */ /* 0x000e64000800007f */
[----:B-1----:R-:W-:Y:S05]  /*8220*/  @!P0 BRA `(.L_x_186) ;  /* 0xfffffffc00f08947 */ /* 0x002fea000383ffff */
[----:B------:R-:W-:Y:S05]  /*8230*/  BRA `(.L_x_200) ;  /* 0xfffffff800c47947 */ /* 0x000fea000383ffff */
.L_x_187:
[----:B0-----:R0:W1:Y:S02]  /*8240*/  SYNCS.PHASECHK.TRANS64.TRYWAIT P0, [R6+URZ], R3 ;  /* 0x00000003060075a7 */ /* 0x001064000800017f */
[----:B-1----:R-:W-:Y:S05]  /*8250*/  @!P0 NANOSLEEP.SYNCS 0x989680 ;  /* 0x009896800000895d */ /* 0x002fea0003900000 */
[----:B------:R-:W1:Y:S02]  /*8260*/  @!P0 SYNCS.PHASECHK.TRANS64 P0, [R6+URZ], R3 ;  /* 0x00000003060085a7 */ /* 0x000e64000800007f */
[----:B-1----:R-:W-:Y:S05]  /*8270*/  @!P0 BRA `(.L_x_187) ;  /* 0xfffffffc00f08947 */ /* 0x002fea000383ffff */
[----:B------:R-:W-:Y:S05]  /*8280*/  BRA `(.L_x_201) ;  /* 0xfffffff800d47947 */ /* 0x000fea000383ffff */
.L_x_188:
[----:B0-----:R0:W1:Y:S02]  /*8290*/  SYNCS.PHASECHK.TRANS64.TRYWAIT P0, [R7+URZ], R4 ;  /* 0x00000004070075a7 */ /* 0x001064000800017f */
[----:B-1----:R-:W-:Y:S05]  /*82a0*/  @!P0 NANOSLEEP.SYNCS 0x989680 ;  /* 0x009896800000895d */ /* 0x002fea0003900000 */
[----:B------:R-:W1:Y:S02]  /*82b0*/  @!P0 SYNCS.PHASECHK.TRANS64 P0, [R7+URZ], R4 ;  /* 0x00000004070085a7 */ /* 0x000e64000800007f */
[----:B-1----:R-:W-:Y:S05]  /*82c0*/  @!P0 BRA `(.L_x_188) ;  /* 0xfffffffc00f08947 */ /* 0x002fea000383ffff */
[----:B------:R-:W-:Y:S05]  /*82d0*/  BRA `(.L_x_202) ;  /* 0xfffffff800e47947 */ /* 0x000fea000383ffff */
.L_x_189:
[----:B-1----:R1:W2:Y:S02]  /*82e0*/  SYNCS.PHASECHK.TRANS64.TRYWAIT P0, [R6+URZ], R3 ;  /* 0x00000003060075a7 */ /* 0x0022a4000800017f */
[----:B--2---:R-:W-:Y:S05]  /*82f0*/  @!P0 NANOSLEEP.SYNCS 0x989680 ;  /* 0x009896800000895d */ /* 0x004fea0003900000 */
[----:B------:R-:W2:Y:S02]  /*8300*/  @!P0 SYNCS.PHASECHK.TRANS64 P0, [R6+URZ], R3 ;  /* 0x00000003060085a7 */ /* 0x000ea4000800007f */
[----:B--2---:R-:W-:Y:S05]  /*8310*/  @!P0 BRA `(.L_x_189) ;  /* 0xfffffffc00f08947 */ /* 0x004fea000383ffff */
[----:B------:R-:W-:Y:S05]  /*8320*/  BRA `(.L_x_203) ;  /* 0xfffffff800ec7947 */ /* 0x000fea000383ffff */
.L_x_204:
[----:B------:R-:W-:-:S00]  /*8330*/  BRA `(.L_x_204) ;  /* 0xfffffffc00fc7947 */ /* 0x000fc0000383ffff */
[----:B------:R-:W-:-:S00]  /*8340*/  NOP ;  /* 0x0000000000007918 */ /* 0x000fc00000000000 */
        /* <DEDUP_REMOVED lines=11> */
.L_x_205:


//--------------------- .nv.global.init           --------------------------
	.section	.nv.global.init,"aw",@progbits
.nv.global.init:
	.type		$str$22,@object
	.size		$str$22,($str$23 - $str$22)
$str$22:
        /*0000*/ 	.byte	0x6b, 0x5f, 0x74, 0x69, 0x6c, 0x65, 0x5f, 0x63, 0x6f, 0x75, 0x6e, 0x74, 0x20, 0x3e, 0x3d, 0x20
        /*0010*/ 	.byte	0x31, 0x00
	.type		$str$23,@object
	.size		$str$23,(__unnamed_1 - $str$23)
$str$23:
        /*0012*/ 	.byte	0x2f, 0x74, 0x6d, 0x70, 0x2f, 0x63, 0x75, 0x74, 0x6c, 0x61, 0x73, 0x73, 0x5f, 0x73, 0x77, 0x65
        /*0022*/ 	.byte	0x65, 0x70, 0x5f, 0x73, 0x72, 0x63, 0x2f, 0x69, 0x6e, 0x63, 0x6c, 0x75, 0x64, 0x65, 0x2f, 0x63
        /*0032*/ 	.byte	0x75, 0x74, 0x6c, 0x61, 0x73, 0x73, 0x2f, 0x67, 0x65, 0x6d, 0x6d, 0x2f, 0x63, 0x6f, 0x6c, 0x6c
        /*0042*/ 	.byte	0x65, 0x63, 0x74, 0x69, 0x76, 0x65, 0x2f, 0x73, 0x6d, 0x39, 0x30, 0x5f, 0x6d, 0x6d, 0x61, 0x5f
        /*0052*/ 	.byte	0x74, 0x6d, 0x61, 0x5f, 0x67, 0x6d, 0x6d, 0x61, 0x5f, 0x73, 0x73, 0x5f, 0x77, 0x61, 0x72, 0x70
        /*0062*/ 	.byte	0x73, 0x70, 0x65, 0x63, 0x69, 0x61, 0x6c, 0x69, 0x7a, 0x65, 0x64, 0x2e, 0x68, 0x70, 0x70, 0x00
	.type		__unnamed_1,@object
	.size		__unnamed_1,(.L_0 - __unnamed_1)
__unnamed_1:
        /*0072*/ 	.byte	0x76, 0x6f, 0x69, 0x64, 0x20, 0x63, 0x75, 0x74, 0x6c, 0x61, 0x73, 0x73, 0x3a, 0x3a, 0x67, 0x65
        /* <DEDUP_REMOVED lines=180> */
        /*0bc2*/ 	.byte	0x75, 0x74, 0x65, 0x3a, 0x3a, 0x69, 0x64, 0x65, 0x6e, 0x74, 0x69, 0x74, 0x79, 0x5d, 0x00
.L_0:


//--------------------- .nv.shared._ZN7cutlass13device_kernelINS_4gemm6kernel13GemmUniversalIN4cute5tupleIJiiiiEEENS1_10collective13CollectiveMmaINS1_34MainloopSm90TmaGmmaWarpSpecializedILi7ENS5_IJNS4_1CILi1EEENSA_ILi2EEESB_EEENS1_35KernelTmaWarpSpecializedCooperativeEEENS5_IJNSA_ILi128EEESG_NSA_ILi64EEEEEENS_10bfloat16_tENS5_IJlSB_lEEESJ_SK_NS4_8TiledMMAINS4_8MMA_AtomIJNS4_4SM904GMMA28MMA_64x128x16_F32BF16BF16_SSILNSO_5MajorE0ELSQ_0ELNSO_7ScaleInE1ELSR_1EEEEEENS4_6LayoutINS5_IJSC_SB_SB_EEENS5_IJSB_NSA_ILi0EEESW_EEEEENS5_IJNS4_10UnderscoreESZ_SZ_EEEEENS4_23SM90_TMA_LOAD_MULTICASTENS4_14ComposedLayoutINS4_7SwizzleILi3ELi4ELi3EEENS4_18smem_ptr_flag_bitsILi16EEENSU_INS5_IJNSA_ILi8EEESH_EEENS5_IJSH_SB_EEEEEEEvNS4_8identityENS4_13SM90_TMA_LOADES1C_vS1D_EENS_8epilogue10collective6detail29Sm90TmaWarpSpecializedAdapterINS1H_15DefaultEpilogueISJ_SK_SK_NS1G_6thread17LinearCombinationISJ_Li1EffLNS1L_9ScaleType4KindE0ELNS_15FloatRoundStyleE2ESJ_EENS1_15EpilogueDefaultEEEEEvvEEEEvNT_6ParamsE --------------------------
	.section	.nv.shared._ZN7cutlass13device_kernelINS_4gemm6kernel13GemmUniversalIN4cute5tupleIJiiiiEEENS1_10collective13CollectiveMmaINS1_34MainloopSm90TmaGmmaWarpSpecializedILi7ENS5_IJNS4_1CILi1EEENSA_ILi2EEESB_EEENS1_35KernelTmaWarpSpecializedCooperativeEEENS5_IJNSA_ILi128EEESG_NSA_ILi64EEEEEENS_10bfloat16_tENS5_IJlSB_lEEESJ_SK_NS4_8TiledMMAINS4_8MMA_AtomIJNS4_4SM904GMMA28MMA_64x128x16_F32BF16BF16_SSILNSO_5MajorE0ELSQ_0ELNSO_7ScaleInE1ELSR_1EEEEEENS4_6LayoutINS5_IJSC_SB_SB_EEENS5_IJSB_NSA_ILi0EEESW_EEEEENS5_IJNS4_10UnderscoreESZ_SZ_EEEEENS4_23SM90_TMA_LOAD_MULTICASTENS4_14ComposedLayoutINS4_7SwizzleILi3ELi4ELi3EEENS4_18smem_ptr_flag_bitsILi16EEENSU_INS5_IJNSA_ILi8EEESH_EEENS5_IJSH_SB_EEEEEEEvNS4_8identityENS4_13SM90_TMA_LOADES1C_vS1D_EENS_8epilogue10collective6detail29Sm90TmaWarpSpecializedAdapterINS1H_15DefaultEpilogueISJ_SK_SK_NS1G_6thread17LinearCombinationISJ_Li1EffLNS1L_9ScaleType4KindE0ELNS_15FloatRoundStyleE2ESJ_EENS1_15EpilogueDefaultEEEEEvvEEEEvNT_6ParamsE,"aw",@nobits
	.sectionflags	@""
	.align	16
	.zero		1024


//--------------------- .nv.shared.reserved.0     --------------------------
	.section	.nv.shared.reserved.0,"aw",@nobits
	.weak		__nv_reservedSMEM_offset_0_alias
	.size		__nv_reservedSMEM_offset_0_alias, 0, 0
	.other		__nv_reservedSMEM_offset_0_alias,@"STO_CUDA_RESERVED_SHARED STV_DEFAULT"
__nv_reservedSMEM_offset_0_alias:
	.zero		0


//--------------------- .nv.global                --------------------------
	.section	.nv.global,"aw",@nobits
.nv.global:
	.type		_ZN40_INTERNAL_a3a43fe2_4_k_cu_cb729680_259944cute1_E,@object
	.size		_ZN40_INTERNAL_a3a43fe2_4_k_cu_cb729680_259944cute1_E,(_ZN40_INTERNAL_a3a43fe2_4_k_cu_cb729680_259944cuda3std3__45__cpo6cbeginE - _ZN40_INTERNAL_a3a43fe2_4_k_cu_cb729680_259944cute1_E)
_ZN40_INTERNAL_a3a43fe2_4_k_cu_cb729680_259944cute1_E:
	.zero		1
	.type		_ZN40_INTERNAL_a3a43fe2_4_k_cu_cb729680_259944cuda3std3__45__cpo6cbeginE,@object
	.size		_ZN40_INTERNAL_a3a43fe2_4_k_cu_cb729680_259944cuda3std3__45__cpo6cbeginE,(_ZN40_INTERNAL_a3a43fe2_4_k_cu_cb729680_259944cuda3std3__48in_placeE - _ZN40_INTERNAL_a3a43fe2_4_k_cu_cb729680_259944cuda3std3__45__cpo6cbeginE)
_ZN40_INTERNAL_a3a43fe2_4_k_cu_cb729680_259944cuda3std3__45__cpo6cbeginE:
	.zero		1
	.type		_ZN40_INTERNAL_a3a43fe2_4_k_cu_cb729680_259944cuda3std3__48in_placeE,@object
	.size		_ZN40_INTERNAL_a3a43fe2_4_k_cu_cb729680_259944cuda3std3__48in_placeE,(_ZN40_INTERNAL_a3a43fe2_4_k_cu_cb729680_259944cuda3std6ranges3__45__cpo9iter_moveE - _ZN40_INTERNAL_a3a43fe2_4_k_cu_cb729680_259944cuda3std3__48in_placeE)
_ZN40_INTERNAL_a3a43fe2_4_k_cu_cb729680_259944cuda3std3__48in_placeE:
	.zero		1
	.type		_ZN40_INTERNAL_a3a43fe2_4_k_cu_cb729680_259944cuda3std6ranges3__45__cpo9iter_moveE,@object
	.size		_ZN40_INTERNAL_a3a43fe2_4_k_cu_cb729680_259944cuda3std6ranges3__45__cpo9iter_moveE,(_ZN40_INTERNAL_a3a43fe2_4_k_cu_cb729680_259944cuda3std3__45__cpo5beginE - _ZN40_INTERNAL_a3a43fe2_4_k_cu_cb729680_259944cuda3std6ranges3__45__cpo9iter_moveE)
_ZN40_INTERNAL_a3a43fe2_4_k_cu_cb729680_259944cuda3std6ranges3__45__cpo9iter_moveE:
	.zero		1
	.type		_ZN40_INTERNAL_a3a43fe2_4_k_cu_cb729680_259944cuda3std3__45__cpo5beginE,@object
	.size		_ZN40_INTERNAL_a3a43fe2_4_k_cu_cb729680_259944cuda3std3__45__cpo5beginE,(_ZN40_INTERNAL_a3a43fe2_4_k_cu_cb729680_259944cuda3std3__442_GLOBAL__N__a3a43fe2_4_k_cu_cb729680_259946ignoreE - _ZN40_INTERNAL_a3a43fe2_4_k_cu_cb729680_259944cuda3std3__45__cpo5beginE)
_ZN40_INTERNAL_a3a43fe2_4_k_cu_cb729680_259944cuda3std3__45__cpo5beginE:
	.zero		1
	.type		_ZN40_INTERNAL_a3a43fe2_4_k_cu_cb729680_259944cuda3std3__442_GLOBAL__N__a3a43fe2_4_k_cu_cb729680_259946ignoreE,@object
	.size		_ZN40_INTERNAL_a3a43fe2_4_k_cu_cb729680_259944cuda3std3__442_GLOBAL__N__a3a43fe2_4_k_cu_cb729680_259946ignoreE,(_ZN40_INTERNAL_a3a43fe2_4_k_cu_cb729680_259944cute7productE - _ZN40_INTERNAL_a3a43fe2_4_k_cu_cb729680_259944cuda3std3__442_GLOBAL__N__a3a43fe2_4_k_cu_cb729680_259946ignoreE)
_ZN40_INTERNAL_a3a43fe2_4_k_cu_cb729680_259944cuda3std3__442_GLOBAL__N__a3a43fe2_4_k_cu_cb729680_259946ignoreE:
	.zero		1
	.type		_ZN40_INTERNAL_a3a43fe2_4_k_cu_cb729680_259944cute7productE,@object
	.size		_ZN40_INTERNAL_a3a43fe2_4_k_cu_cb729680_259944cute7productE,(_ZN40_INTERNAL_a3a43fe2_4_k_cu_cb729680_259944cuda3std3__45__cpo3endE - _ZN40_INTERNAL_a3a43fe2_4_k_cu_cb729680_259944cute7productE)
_ZN40_INTERNAL_a3a43fe2_4_k_cu_cb729680_259944cute7productE:
	.zero		1
	.type		_ZN40_INTERNAL_a3a43fe2_4_k_cu_cb729680_259944cuda3std3__45__cpo3endE,@object
	.size		_ZN40_INTERNAL_a3a43fe2_4_k_cu_cb729680_259944cuda3std3__45__cpo3endE,(_ZN40_INTERNAL_a3a43fe2_4_k_cu_cb729680_259944cuda3std3__419piecewise_constructE - _ZN40_INTERNAL_a3a43fe2_4_k_cu_cb729680_259944cuda3std3__45__cpo3endE)
_ZN40_INTERNAL_a3a43fe2_4_k_cu_cb729680_259944cuda3std3__45__cpo3endE:
	.zero		1
	.type		_ZN40_INTERNAL_a3a43fe2_4_k_cu_cb729680_259944cuda3std3__419piecewise_constructE,@object
	.size		_ZN40_INTERNAL_a3a43fe2_4_k_cu_cb729680_259944cuda3std3__419piecewise_constructE,(_ZN40_INTERNAL_a3a43fe2_4_k_cu_cb729680_259944cuda3std3__45__cpo4cendE - _ZN40_INTERNAL_a3a43fe2_4_k_cu_cb729680_259944cuda3std3__419piecewise_constructE)
_ZN40_INTERNAL_a3a43fe2_4_k_cu_cb729680_259944cuda3std3__419piecewise_constructE:
	.zero		1
	.type		_ZN40_INTERNAL_a3a43fe2_4_k_cu_cb729680_259944cuda3std3__45__cpo4cendE,@object
	.size		_ZN40_INTERNAL_a3a43fe2_4_k_cu_cb729680_259944cuda3std3__45__cpo4cendE,(_ZN40_INTERNAL_a3a43fe2_4_k_cu_cb729680_259944cuda3std6ranges3__45__cpo4swapE - _ZN40_INTERNAL_a3a43fe2_4_k_cu_cb729680_259944cuda3std3__45__cpo4cendE)
_ZN40_INTERNAL_a3a43fe2_4_k_cu_cb729680_259944cuda3std3__45__cpo4cendE:
	.zero		1
	.type		_ZN40_INTERNAL_a3a43fe2_4_k_cu_cb729680_259944cuda3std6ranges3__45__cpo4swapE,@object
	.size		_ZN40_INTERNAL_a3a43fe2_4_k_cu_cb729680_259944cuda3std6ranges3__45__cpo4swapE,(.L_8 - _ZN40_INTERNAL_a3a43fe2_4_k_cu_cb729680_259944cuda3std6ranges3__45__cpo4swapE)
_ZN40_INTERNAL_a3a43fe2_4_k_cu_cb729680_259944cuda3std6ranges3__45__cpo4swapE:
	.zero		1
.L_8:


//--------------------- .nv.constant0._ZN7cutlass13device_kernelINS_4gemm6kernel13GemmUniversalIN4cute5tupleIJiiiiEEENS1_10collective13CollectiveMmaINS1_34MainloopSm90TmaGmmaWarpSpecializedILi7ENS5_IJNS4_1CILi1EEENSA_ILi2EEESB_EEENS1_35KernelTmaWarpSpecializedCooperativeEEENS5_IJNSA_ILi128EEESG_NSA_ILi64EEEEEENS_10bfloat16_tENS5_IJlSB_lEEESJ_SK_NS4_8TiledMMAINS4_8MMA_AtomIJNS4_4SM904GMMA28MMA_64x128x16_F32BF16BF16_SSILNSO_5MajorE0ELSQ_0ELNSO_7ScaleInE1ELSR_1EEEEEENS4_6LayoutINS5_IJSC_SB_SB_EEENS5_IJSB_NSA_ILi0EEESW_EEEEENS5_IJNS4_10UnderscoreESZ_SZ_EEEEENS4_23SM90_TMA_LOAD_MULTICASTENS4_14ComposedLayoutINS4_7SwizzleILi3ELi4ELi3EEENS4_18smem_ptr_flag_bitsILi16EEENSU_INS5_IJNSA_ILi8EEESH_EEENS5_IJSH_SB_EEEEEEEvNS4_8identityENS4_13SM90_TMA_LOADES1C_vS1D_EENS_8epilogue10collective6detail29Sm90TmaWarpSpecializedAdapterINS1H_15DefaultEpilogueISJ_SK_SK_NS1G_6thread17LinearCombinationISJ_Li1EffLNS1L_9ScaleType4KindE0ELNS_15FloatRoundStyleE2ESJ_EENS1_15EpilogueDefaultEEEEEvvEEEEvNT_6ParamsE --------------------------
	.section	.nv.constant0._ZN7cutlass13device_kernelINS_4gemm6kernel13GemmUniversalIN4cute5tupleIJiiiiEEENS1_10collective13CollectiveMmaINS1_34MainloopSm90TmaGmmaWarpSpecializedILi7ENS5_IJNS4_1CILi1EEENSA_ILi2EEESB_EEENS1_35KernelTmaWarpSpecializedCooperativeEEENS5_IJNSA_ILi128EEESG_NSA_ILi64EEEEEENS_10bfloat16_tENS5_IJlSB_lEEESJ_SK_NS4_8TiledMMAINS4_8MMA_AtomIJNS4_4SM904GMMA28MMA_64x128x16_F32BF16BF16_SSILNSO_5MajorE0ELSQ_0ELNSO_7ScaleInE1ELSR_1EEEEEENS4_6LayoutINS5_IJSC_SB_SB_EEENS5_IJSB_NSA_ILi0EEESW_EEEEENS5_IJNS4_10UnderscoreESZ_SZ_EEEEENS4_23SM90_TMA_LOAD_MULTICASTENS4_14ComposedLayoutINS4_7SwizzleILi3ELi4ELi3EEENS4_18smem_ptr_flag_bitsILi16EEENSU_INS5_IJNSA_ILi8EEESH_EEENS5_IJSH_SB_EEEEEEEvNS4_8identityENS4_13SM90_TMA_LOADES1C_vS1D_EENS_8epilogue10collective6detail29Sm90TmaWarpSpecializedAdapterINS1H_15DefaultEpilogueISJ_SK_SK_NS1G_6thread17LinearCombinationISJ_Li1EffLNS1L_9ScaleType4KindE0ELNS_15FloatRoundStyleE2ESJ_EENS1_15EpilogueDefaultEEEEEvvEEEEvNT_6ParamsE,"a",@progbits
	.sectionflags	@""
	.align	4
.nv.constant0._ZN7cutlass13device_kernelINS_4gemm6kernel13GemmUniversalIN4cute5tupleIJiiiiEEENS1_10collective13CollectiveMmaINS1_34MainloopSm90TmaGmmaWarpSpecializedILi7ENS5_IJNS4_1CILi1EEENSA_ILi2EEESB_EEENS1_35KernelTmaWarpSpecializedCooperativeEEENS5_IJNSA_ILi128EEESG_NSA_ILi64EEEEEENS_10bfloat16_tENS5_IJlSB_lEEESJ_SK_NS4_8TiledMMAINS4_8MMA_AtomIJNS4_4SM904GMMA28MMA_64x128x16_F32BF16BF16_SSILNSO_5MajorE0ELSQ_0ELNSO_7ScaleInE1ELSR_1EEEEEENS4_6LayoutINS5_IJSC_SB_SB_EEENS5_IJSB_NSA_ILi0EEESW_EEEEENS5_IJNS4_10UnderscoreESZ_SZ_EEEEENS4_23SM90_TMA_LOAD_MULTICASTENS4_14ComposedLayoutINS4_7SwizzleILi3ELi4ELi3EEENS4_18smem_ptr_flag_bitsILi16EEENSU_INS5_IJNSA_ILi8EEESH_EEENS5_IJSH_SB_EEEEEEEvNS4_8identityENS4_13SM90_TMA_LOADES1C_vS1D_EENS_8epilogue10collective6detail29Sm90TmaWarpSpecializedAdapterINS1H_15DefaultEpilogueISJ_SK_SK_NS1G_6thread17LinearCombinationISJ_Li1EffLNS1L_9ScaleType4KindE0ELNS_15FloatRoundStyleE2ESJ_EENS1_15EpilogueDefaultEEEEEvvEEEEvNT_6ParamsE:
	.zero		1664


//--------------------- SYMBOLS --------------------------

	.type		.nv.reservedSmem.offset0,@object
	.size		.nv.reservedSmem.offset0,0x4
	.type		__assertfail,@function
